//
// Generated by NVIDIA NVVM Compiler
//
// Compiler Build ID: CL-36424714
// Cuda compilation tools, release 13.0, V13.0.88
// Based on NVVM 20.0.0
//

.version 9.0
.target sm_100
.address_size 64

	// .globl	_Z7Phase_1Piiii
.extern .shared .align 16 .b8 shared_mem[];

.visible .entry _Z7Phase_1Piiii(
	.param .u64 .ptr .align 1 _Z7Phase_1Piiii_param_0,
	.param .u32 _Z7Phase_1Piiii_param_1,
	.param .u32 _Z7Phase_1Piiii_param_2,
	.param .u32 _Z7Phase_1Piiii_param_3
)
{
	.reg .pred 	%p<11>;
	.reg .b32 	%r<83>;
	.reg .b64 	%rd<5>;

	ld.param.u64 	%rd2, [_Z7Phase_1Piiii_param_0];
	ld.param.u32 	%r36, [_Z7Phase_1Piiii_param_1];
	ld.param.u32 	%r35, [_Z7Phase_1Piiii_param_2];
	ld.param.u32 	%r37, [_Z7Phase_1Piiii_param_3];
	cvta.to.global.u64 	%rd3, %rd2;
	mov.u32 	%r38, %tid.y;
	mov.u32 	%r1, %tid.x;
	mul.lo.s32 	%r39, %r35, %r36;
	add.s32 	%r40, %r39, %r38;
	add.s32 	%r41, %r39, %r1;
	mad.lo.s32 	%r42, %r40, %r37, %r41;
	mul.wide.s32 	%rd4, %r42, 4;
	add.s64 	%rd1, %rd3, %rd4;
	ld.global.u32 	%r43, [%rd1];
	mul.lo.s32 	%r2, %r35, %r38;
	add.s32 	%r44, %r2, %r1;
	shl.b32 	%r45, %r44, 2;
	mov.u32 	%r46, shared_mem;
	add.s32 	%r3, %r46, %r45;
	st.shared.u32 	[%r3], %r43;
	bar.sync 	0;
	setp.lt.s32 	%p1, %r35, 1;
	@%p1 bra 	$L__BB0_17;
	and.b32  	%r4, %r35, 3;
	setp.lt.u32 	%p2, %r35, 4;
	mov.b32 	%r79, 0;
	@%p2 bra 	$L__BB0_12;
	and.b32  	%r79, %r35, 2147483644;
	neg.s32 	%r78, %r79;
	shl.b32 	%r7, %r35, 2;
	shl.b32 	%r48, %r1, 2;
	add.s32 	%r77, %r46, %r48;
	shl.b32 	%r9, %r35, 4;
	shl.b32 	%r10, %r35, 3;
	mul.lo.s32 	%r11, %r35, 12;
	shl.b32 	%r50, %r2, 2;
	add.s32 	%r51, %r50, %r46;
	add.s32 	%r76, %r51, 8;
$L__BB0_3:
	.pragma "nounroll";
	ld.shared.u32 	%r52, [%r3];
	ld.shared.u32 	%r53, [%r76+-8];
	ld.shared.u32 	%r54, [%r77];
	add.s32 	%r16, %r54, %r53;
	setp.le.s32 	%p3, %r52, %r16;
	@%p3 bra 	$L__BB0_5;
	st.shared.u32 	[%r3], %r16;
$L__BB0_5:
	bar.sync 	0;
	ld.shared.u32 	%r55, [%r3];
	ld.shared.u32 	%r56, [%r76+-4];
	add.s32 	%r57, %r77, %r7;
	ld.shared.u32 	%r58, [%r57];
	add.s32 	%r17, %r58, %r56;
	setp.le.s32 	%p4, %r55, %r17;
	@%p4 bra 	$L__BB0_7;
	st.shared.u32 	[%r3], %r17;
$L__BB0_7:
	bar.sync 	0;
	ld.shared.u32 	%r59, [%r3];
	ld.shared.u32 	%r60, [%r76];
	add.s32 	%r61, %r77, %r10;
	ld.shared.u32 	%r62, [%r61];
	add.s32 	%r18, %r62, %r60;
	setp.le.s32 	%p5, %r59, %r18;
	@%p5 bra 	$L__BB0_9;
	st.shared.u32 	[%r3], %r18;
$L__BB0_9:
	bar.sync 	0;
	ld.shared.u32 	%r63, [%r3];
	ld.shared.u32 	%r64, [%r76+4];
	add.s32 	%r65, %r77, %r11;
	ld.shared.u32 	%r66, [%r65];
	add.s32 	%r19, %r66, %r64;
	setp.le.s32 	%p6, %r63, %r19;
	@%p6 bra 	$L__BB0_11;
	st.shared.u32 	[%r3], %r19;
$L__BB0_11:
	bar.sync 	0;
	add.s32 	%r78, %r78, 4;
	add.s32 	%r77, %r77, %r9;
	add.s32 	%r76, %r76, 16;
	setp.ne.s32 	%p7, %r78, 0;
	@%p7 bra 	$L__BB0_3;
$L__BB0_12:
	setp.eq.s32 	%p8, %r4, 0;
	@%p8 bra 	$L__BB0_17;
	mad.lo.s32 	%r67, %r79, %r35, %r1;
	shl.b32 	%r68, %r67, 2;
	add.s32 	%r82, %r46, %r68;
	shl.b32 	%r25, %r35, 2;
	add.s32 	%r70, %r79, %r2;
	shl.b32 	%r71, %r70, 2;
	add.s32 	%r81, %r46, %r71;
	neg.s32 	%r80, %r4;
$L__BB0_14:
	.pragma "nounroll";
	ld.shared.u32 	%r72, [%r3];
	ld.shared.u32 	%r73, [%r81];
	ld.shared.u32 	%r74, [%r82];
	add.s32 	%r31, %r74, %r73;
	setp.le.s32 	%p9, %r72, %r31;
	@%p9 bra 	$L__BB0_16;
	st.shared.u32 	[%r3], %r31;
$L__BB0_16:
	bar.sync 	0;
	add.s32 	%r82, %r82, %r25;
	add.s32 	%r81, %r81, 4;
	add.s32 	%r80, %r80, 1;
	setp.ne.s32 	%p10, %r80, 0;
	@%p10 bra 	$L__BB0_14;
$L__BB0_17:
	ld.shared.u32 	%r75, [%r3];
	st.global.u32 	[%rd1], %r75;
	bar.sync 	0;
	ret;

}
	// .globl	_Z7Phase_2Piiii
.visible .entry _Z7Phase_2Piiii(
	.param .u64 .ptr .align 1 _Z7Phase_2Piiii_param_0,
	.param .u32 _Z7Phase_2Piiii_param_1,
	.param .u32 _Z7Phase_2Piiii_param_2,
	.param .u32 _Z7Phase_2Piiii_param_3
)
{
	.reg .pred 	%p<22>;
	.reg .b32 	%r<159>;
	.reg .b64 	%rd<9>;

	ld.param.u64 	%rd2, [_Z7Phase_2Piiii_param_0];
	ld.param.u32 	%r64, [_Z7Phase_2Piiii_param_1];
	ld.param.u32 	%r65, [_Z7Phase_2Piiii_param_2];
	ld.param.u32 	%r66, [_Z7Phase_2Piiii_param_3];
	div.s32 	%r1, %r66, %r65;
	mov.u32 	%r2, %tid.x;
	mov.u32 	%r67, %ctaid.x;
	setp.ne.s32 	%p1, %r67, 1;
	@%p1 bra 	$L__BB1_2;
	mov.u32 	%r71, %ctaid.y;
	add.s32 	%r72, %r71, %r64;
	add.s32 	%r73, %r72, 1;
	rem.u32 	%r140, %r73, %r1;
	mov.u32 	%r141, %r64;
	bra.uni 	$L__BB1_3;
$L__BB1_2:
	mov.u32 	%r68, %ctaid.y;
	add.s32 	%r69, %r68, %r64;
	add.s32 	%r70, %r69, 1;
	rem.u32 	%r141, %r70, %r1;
	mov.u32 	%r140, %r64;
$L__BB1_3:
	cvta.to.global.u64 	%rd3, %rd2;
	mov.u32 	%r74, %tid.y;
	mul.lo.s32 	%r7, %r140, %r65;
	mul.lo.s32 	%r8, %r141, %r65;
	add.s32 	%r75, %r7, %r74;
	mul.lo.s32 	%r76, %r75, %r66;
	add.s32 	%r77, %r8, %r2;
	add.s32 	%r78, %r76, %r77;
	mul.wide.s32 	%rd4, %r78, 4;
	add.s64 	%rd1, %rd3, %rd4;
	ld.global.u32 	%r79, [%rd1];
	mad.lo.s32 	%r80, %r65, %r74, %r2;
	shl.b32 	%r81, %r80, 2;
	mov.u32 	%r82, shared_mem;
	add.s32 	%r9, %r82, %r81;
	st.shared.u32 	[%r9], %r79;
	mul.lo.s32 	%r83, %r65, %r64;
	add.s32 	%r84, %r83, %r2;
	add.s32 	%r85, %r84, %r76;
	mul.wide.s32 	%rd5, %r85, 4;
	add.s64 	%rd6, %rd3, %rd5;
	ld.global.u32 	%r86, [%rd6];
	add.s32 	%r87, %r65, %r74;
	mul.lo.s32 	%r10, %r87, %r65;
	add.s32 	%r88, %r10, %r2;
	shl.b32 	%r89, %r88, 2;
	add.s32 	%r11, %r82, %r89;
	st.shared.u32 	[%r11], %r86;
	add.s32 	%r90, %r83, %r74;
	mad.lo.s32 	%r91, %r90, %r66, %r77;
	mul.wide.s32 	%rd7, %r91, 4;
	add.s64 	%rd8, %rd3, %rd7;
	ld.global.u32 	%r92, [%rd8];
	add.s32 	%r93, %r87, %r65;
	mad.lo.s32 	%r94, %r93, %r65, %r2;
	shl.b32 	%r95, %r94, 2;
	add.s32 	%r12, %r82, %r95;
	st.shared.u32 	[%r12], %r92;
	bar.sync 	0;
	setp.lt.s32 	%p2, %r65, 1;
	@%p2 bra 	$L__BB1_37;
	and.b32  	%r13, %r65, 3;
	setp.lt.u32 	%p3, %r65, 4;
	mov.b32 	%r153, 0;
	@%p3 bra 	$L__BB1_29;
	and.b32  	%r153, %r65, 2147483644;
	ld.shared.u32 	%r152, [%r9];
	neg.s32 	%r144, %r153;
	shl.b32 	%r97, %r65, 3;
	or.b32  	%r98, %r97, 4;
	mul.lo.s32 	%r17, %r65, %r98;
	shl.b32 	%r99, %r2, 2;
	add.s32 	%r143, %r82, %r99;
	shl.b32 	%r19, %r65, 4;
	add.s32 	%r101, %r97, 8;
	mul.lo.s32 	%r20, %r65, %r101;
	add.s32 	%r102, %r97, 12;
	mul.lo.s32 	%r21, %r65, %r102;
	mul.lo.s32 	%r103, %r65, %r65;
	shl.b32 	%r22, %r103, 3;
	shl.b32 	%r104, %r10, 2;
	add.s32 	%r105, %r104, %r82;
	add.s32 	%r142, %r105, 8;
$L__BB1_6:
	.pragma "nounroll";
	ld.shared.u32 	%r106, [%r142+-8];
	add.s32 	%r107, %r143, %r22;
	ld.shared.u32 	%r108, [%r107];
	add.s32 	%r28, %r108, %r106;
	setp.le.s32 	%p4, %r152, %r28;
	@%p4 bra 	$L__BB1_11;
	st.shared.u32 	[%r9], %r28;
	div.s32 	%r109, %r7, %r65;
	setp.ne.s32 	%p5, %r64, %r109;
	mov.u32 	%r152, %r28;
	@%p5 bra 	$L__BB1_9;
	st.shared.u32 	[%r12], %r28;
	ld.shared.u32 	%r152, [%r9];
$L__BB1_9:
	div.s32 	%r110, %r8, %r65;
	setp.ne.s32 	%p6, %r64, %r110;
	@%p6 bra 	$L__BB1_11;
	st.shared.u32 	[%r11], %r152;
$L__BB1_11:
	ld.shared.u32 	%r111, [%r142+-4];
	add.s32 	%r112, %r143, %r17;
	ld.shared.u32 	%r113, [%r112];
	add.s32 	%r149, %r113, %r111;
	setp.gt.s32 	%p7, %r152, %r149;
	@%p7 bra 	$L__BB1_13;
	ld.shared.u32 	%r149, [%r9];
	bra.uni 	$L__BB1_17;
$L__BB1_13:
	st.shared.u32 	[%r9], %r149;
	div.s32 	%r114, %r7, %r65;
	setp.ne.s32 	%p8, %r64, %r114;
	@%p8 bra 	$L__BB1_15;
	st.shared.u32 	[%r12], %r149;
	ld.shared.u32 	%r149, [%r9];
$L__BB1_15:
	div.s32 	%r115, %r8, %r65;
	setp.ne.s32 	%p9, %r64, %r115;
	@%p9 bra 	$L__BB1_17;
	st.shared.u32 	[%r11], %r149;
$L__BB1_17:
	ld.shared.u32 	%r116, [%r142];
	add.s32 	%r117, %r143, %r20;
	ld.shared.u32 	%r118, [%r117];
	add.s32 	%r152, %r118, %r116;
	setp.gt.s32 	%p10, %r149, %r152;
	@%p10 bra 	$L__BB1_19;
	ld.shared.u32 	%r152, [%r9];
	bra.uni 	$L__BB1_23;
$L__BB1_19:
	st.shared.u32 	[%r9], %r152;
	div.s32 	%r119, %r7, %r65;
	setp.ne.s32 	%p11, %r64, %r119;
	@%p11 bra 	$L__BB1_21;
	st.shared.u32 	[%r12], %r152;
	ld.shared.u32 	%r152, [%r9];
$L__BB1_21:
	div.s32 	%r120, %r8, %r65;
	setp.ne.s32 	%p12, %r64, %r120;
	@%p12 bra 	$L__BB1_23;
	st.shared.u32 	[%r11], %r152;
$L__BB1_23:
	ld.shared.u32 	%r121, [%r142+4];
	add.s32 	%r122, %r143, %r21;
	ld.shared.u32 	%r123, [%r122];
	add.s32 	%r42, %r123, %r121;
	setp.le.s32 	%p13, %r152, %r42;
	@%p13 bra 	$L__BB1_28;
	st.shared.u32 	[%r9], %r42;
	div.s32 	%r124, %r7, %r65;
	setp.ne.s32 	%p14, %r64, %r124;
	@%p14 bra 	$L__BB1_26;
	st.shared.u32 	[%r12], %r42;
$L__BB1_26:
	div.s32 	%r125, %r8, %r65;
	setp.ne.s32 	%p15, %r64, %r125;
	mov.u32 	%r152, %r42;
	@%p15 bra 	$L__BB1_28;
	ld.shared.u32 	%r152, [%r9];
	st.shared.u32 	[%r11], %r152;
$L__BB1_28:
	add.s32 	%r144, %r144, 4;
	add.s32 	%r143, %r143, %r19;
	add.s32 	%r142, %r142, 16;
	setp.ne.s32 	%p16, %r144, 0;
	@%p16 bra 	$L__BB1_6;
$L__BB1_29:
	setp.eq.s32 	%p17, %r13, 0;
	@%p17 bra 	$L__BB1_37;
	ld.shared.u32 	%r158, [%r9];
	shl.b32 	%r126, %r65, 1;
	add.s32 	%r127, %r153, %r126;
	mul.lo.s32 	%r128, %r65, %r127;
	shl.b32 	%r129, %r128, 2;
	shl.b32 	%r130, %r2, 2;
	add.s32 	%r131, %r129, %r130;
	add.s32 	%r156, %r82, %r131;
	shl.b32 	%r51, %r65, 2;
	add.s32 	%r133, %r153, %r10;
	shl.b32 	%r134, %r133, 2;
	add.s32 	%r155, %r82, %r134;
	neg.s32 	%r154, %r13;
$L__BB1_31:
	.pragma "nounroll";
	ld.shared.u32 	%r135, [%r155];
	ld.shared.u32 	%r136, [%r156];
	add.s32 	%r58, %r136, %r135;
	setp.le.s32 	%p18, %r158, %r58;
	@%p18 bra 	$L__BB1_36;
	st.shared.u32 	[%r9], %r58;
	div.s32 	%r137, %r7, %r65;
	setp.ne.s32 	%p19, %r64, %r137;
	@%p19 bra 	$L__BB1_34;
	st.shared.u32 	[%r12], %r58;
$L__BB1_34:
	div.s32 	%r138, %r8, %r65;
	setp.ne.s32 	%p20, %r64, %r138;
	mov.u32 	%r158, %r58;
	@%p20 bra 	$L__BB1_36;
	ld.shared.u32 	%r158, [%r9];
	st.shared.u32 	[%r11], %r158;
$L__BB1_36:
	add.s32 	%r156, %r156, %r51;
	add.s32 	%r155, %r155, 4;
	add.s32 	%r154, %r154, 1;
	setp.ne.s32 	%p21, %r154, 0;
	@%p21 bra 	$L__BB1_31;
$L__BB1_37:
	ld.shared.u32 	%r139, [%r9];
	st.global.u32 	[%rd1], %r139;
	bar.sync 	0;
	ret;

}
	// .globl	_Z7Phase_3Piiii
.visible .entry _Z7Phase_3Piiii(
	.param .u64 .ptr .align 1 _Z7Phase_3Piiii_param_0,
	.param .u32 _Z7Phase_3Piiii_param_1,
	.param .u32 _Z7Phase_3Piiii_param_2,
	.param .u32 _Z7Phase_3Piiii_param_3
)
{
	.reg .pred 	%p<25>;
	.reg .b32 	%r<189>;
	.reg .b64 	%rd<9>;

	ld.param.u64 	%rd2, [_Z7Phase_3Piiii_param_0];
	ld.param.u32 	%r73, [_Z7Phase_3Piiii_param_1];
	ld.param.u32 	%r72, [_Z7Phase_3Piiii_param_2];
	ld.param.u32 	%r74, [_Z7Phase_3Piiii_param_3];
	cvta.to.global.u64 	%rd3, %rd2;
	mov.u32 	%r75, %tid.y;
	mov.u32 	%r1, %tid.x;
	mov.u32 	%r76, %ctaid.x;
	mov.u32 	%r77, %ctaid.y;
	mad.lo.s32 	%r78, %r72, %r76, %r75;
	mul.lo.s32 	%r79, %r78, %r74;
	mad.lo.s32 	%r80, %r72, %r77, %r1;
	add.s32 	%r81, %r79, %r80;
	mul.wide.s32 	%rd4, %r81, 4;
	add.s64 	%rd1, %rd3, %rd4;
	ld.global.u32 	%r82, [%rd1];
	mad.lo.s32 	%r83, %r72, %r75, %r1;
	shl.b32 	%r84, %r83, 2;
	mov.u32 	%r85, shared_mem;
	add.s32 	%r2, %r85, %r84;
	st.shared.u32 	[%r2], %r82;
	mul.lo.s32 	%r86, %r72, %r73;
	add.s32 	%r87, %r86, %r1;
	add.s32 	%r88, %r87, %r79;
	mul.wide.s32 	%rd5, %r88, 4;
	add.s64 	%rd6, %rd3, %rd5;
	ld.global.u32 	%r89, [%rd6];
	add.s32 	%r90, %r72, %r75;
	mul.lo.s32 	%r3, %r90, %r72;
	add.s32 	%r91, %r3, %r1;
	shl.b32 	%r92, %r91, 2;
	add.s32 	%r93, %r85, %r92;
	st.shared.u32 	[%r93], %r89;
	add.s32 	%r94, %r86, %r75;
	mad.lo.s32 	%r95, %r94, %r74, %r80;
	mul.wide.s32 	%rd7, %r95, 4;
	add.s64 	%rd8, %rd3, %rd7;
	ld.global.u32 	%r96, [%rd8];
	shl.b32 	%r4, %r72, 1;
	add.s32 	%r97, %r90, %r72;
	mad.lo.s32 	%r98, %r97, %r72, %r1;
	shl.b32 	%r99, %r98, 2;
	add.s32 	%r100, %r85, %r99;
	st.shared.u32 	[%r100], %r96;
	bar.sync 	0;
	setp.lt.s32 	%p1, %r72, 1;
	ld.shared.u32 	%r168, [%r2];
	@%p1 bra 	$L__BB2_41;
	and.b32  	%r6, %r72, 7;
	setp.lt.u32 	%p2, %r72, 8;
	mov.b32 	%r183, 0;
	@%p2 bra 	$L__BB2_20;
	and.b32  	%r183, %r72, 2147483640;
	neg.s32 	%r166, %r183;
	mul.lo.s32 	%r102, %r72, %r72;
	shl.b32 	%r103, %r102, 3;
	shl.b32 	%r104, %r1, 2;
	add.s32 	%r105, %r103, %r104;
	add.s32 	%r165, %r85, %r105;
	shl.b32 	%r10, %r72, 5;
	shl.b32 	%r107, %r3, 2;
	add.s32 	%r108, %r107, %r85;
	add.s32 	%r164, %r108, 16;
	shl.b32 	%r12, %r72, 2;
$L__BB2_3:
	.pragma "nounroll";
	ld.shared.u32 	%r109, [%r164+-16];
	ld.shared.u32 	%r110, [%r165];
	add.s32 	%r17, %r110, %r109;
	setp.le.s32 	%p3, %r168, %r17;
	@%p3 bra 	$L__BB2_5;
	st.shared.u32 	[%r2], %r17;
	mov.u32 	%r168, %r17;
$L__BB2_5:
	ld.shared.u32 	%r111, [%r164+-12];
	add.s32 	%r19, %r165, %r12;
	ld.shared.u32 	%r112, [%r19];
	add.s32 	%r20, %r112, %r111;
	setp.le.s32 	%p4, %r168, %r20;
	@%p4 bra 	$L__BB2_7;
	st.shared.u32 	[%r2], %r20;
	mov.u32 	%r168, %r20;
$L__BB2_7:
	ld.shared.u32 	%r113, [%r164+-8];
	add.s32 	%r22, %r19, %r12;
	ld.shared.u32 	%r114, [%r22];
	add.s32 	%r23, %r114, %r113;
	setp.le.s32 	%p5, %r168, %r23;
	@%p5 bra 	$L__BB2_9;
	st.shared.u32 	[%r2], %r23;
	mov.u32 	%r168, %r23;
$L__BB2_9:
	ld.shared.u32 	%r115, [%r164+-4];
	add.s32 	%r25, %r22, %r12;
	ld.shared.u32 	%r116, [%r25];
	add.s32 	%r26, %r116, %r115;
	setp.le.s32 	%p6, %r168, %r26;
	@%p6 bra 	$L__BB2_11;
	st.shared.u32 	[%r2], %r26;
	mov.u32 	%r168, %r26;
$L__BB2_11:
	ld.shared.u32 	%r117, [%r164];
	add.s32 	%r28, %r25, %r12;
	ld.shared.u32 	%r118, [%r28];
	add.s32 	%r29, %r118, %r117;
	setp.le.s32 	%p7, %r168, %r29;
	@%p7 bra 	$L__BB2_13;
	st.shared.u32 	[%r2], %r29;
	mov.u32 	%r168, %r29;
$L__BB2_13:
	ld.shared.u32 	%r119, [%r164+4];
	add.s32 	%r31, %r28, %r12;
	ld.shared.u32 	%r120, [%r31];
	add.s32 	%r32, %r120, %r119;
	setp.le.s32 	%p8, %r168, %r32;
	@%p8 bra 	$L__BB2_15;
	st.shared.u32 	[%r2], %r32;
	mov.u32 	%r168, %r32;
$L__BB2_15:
	ld.shared.u32 	%r121, [%r164+8];
	add.s32 	%r34, %r31, %r12;
	ld.shared.u32 	%r122, [%r34];
	add.s32 	%r35, %r122, %r121;
	setp.le.s32 	%p9, %r168, %r35;
	@%p9 bra 	$L__BB2_17;
	st.shared.u32 	[%r2], %r35;
	mov.u32 	%r168, %r35;
$L__BB2_17:
	ld.shared.u32 	%r123, [%r164+12];
	add.s32 	%r124, %r34, %r12;
	ld.shared.u32 	%r125, [%r124];
	add.s32 	%r37, %r125, %r123;
	setp.le.s32 	%p10, %r168, %r37;
	@%p10 bra 	$L__BB2_19;
	st.shared.u32 	[%r2], %r37;
	mov.u32 	%r168, %r37;
$L__BB2_19:
	add.s32 	%r166, %r166, 8;
	add.s32 	%r165, %r165, %r10;
	add.s32 	%r164, %r164, 32;
	setp.ne.s32 	%p11, %r166, 0;
	@%p11 bra 	$L__BB2_3;
$L__BB2_20:
	setp.eq.s32 	%p12, %r6, 0;
	@%p12 bra 	$L__BB2_41;
	and.b32  	%r44, %r72, 3;
	setp.lt.u32 	%p13, %r6, 4;
	@%p13 bra 	$L__BB2_31;
	add.s32 	%r126, %r183, %r3;
	shl.b32 	%r127, %r126, 2;
	add.s32 	%r45, %r85, %r127;
	ld.shared.u32 	%r129, [%r45];
	add.s32 	%r130, %r183, %r4;
	mad.lo.s32 	%r131, %r130, %r72, %r1;
	shl.b32 	%r132, %r131, 2;
	add.s32 	%r46, %r85, %r132;
	ld.shared.u32 	%r133, [%r46];
	add.s32 	%r47, %r133, %r129;
	setp.le.s32 	%p14, %r168, %r47;
	@%p14 bra 	$L__BB2_24;
	st.shared.u32 	[%r2], %r47;
	mov.u32 	%r168, %r47;
$L__BB2_24:
	ld.shared.u32 	%r134, [%r45+4];
	shl.b32 	%r49, %r72, 2;
	add.s32 	%r50, %r46, %r49;
	ld.shared.u32 	%r135, [%r50];
	add.s32 	%r51, %r135, %r134;
	setp.le.s32 	%p15, %r168, %r51;
	@%p15 bra 	$L__BB2_26;
	st.shared.u32 	[%r2], %r51;
	mov.u32 	%r168, %r51;
$L__BB2_26:
	ld.shared.u32 	%r136, [%r45+8];
	add.s32 	%r53, %r50, %r49;
	ld.shared.u32 	%r137, [%r53];
	add.s32 	%r54, %r137, %r136;
	setp.le.s32 	%p16, %r168, %r54;
	@%p16 bra 	$L__BB2_28;
	st.shared.u32 	[%r2], %r54;
	mov.u32 	%r168, %r54;
$L__BB2_28:
	ld.shared.u32 	%r138, [%r45+12];
	add.s32 	%r139, %r53, %r49;
	ld.shared.u32 	%r140, [%r139];
	add.s32 	%r56, %r140, %r138;
	setp.le.s32 	%p17, %r168, %r56;
	@%p17 bra 	$L__BB2_30;
	st.shared.u32 	[%r2], %r56;
	mov.u32 	%r168, %r56;
$L__BB2_30:
	add.s32 	%r183, %r183, 4;
$L__BB2_31:
	setp.eq.s32 	%p18, %r44, 0;
	@%p18 bra 	$L__BB2_41;
	setp.eq.s32 	%p19, %r44, 1;
	@%p19 bra 	$L__BB2_38;
	add.s32 	%r141, %r183, %r3;
	shl.b32 	%r142, %r141, 2;
	add.s32 	%r61, %r85, %r142;
	ld.shared.u32 	%r144, [%r61];
	add.s32 	%r145, %r183, %r4;
	mad.lo.s32 	%r146, %r145, %r72, %r1;
	shl.b32 	%r147, %r146, 2;
	add.s32 	%r62, %r85, %r147;
	ld.shared.u32 	%r148, [%r62];
	add.s32 	%r63, %r148, %r144;
	setp.le.s32 	%p20, %r168, %r63;
	@%p20 bra 	$L__BB2_35;
	st.shared.u32 	[%r2], %r63;
	mov.u32 	%r168, %r63;
$L__BB2_35:
	ld.shared.u32 	%r149, [%r61+4];
	shl.b32 	%r150, %r72, 2;
	add.s32 	%r151, %r62, %r150;
	ld.shared.u32 	%r152, [%r151];
	add.s32 	%r65, %r152, %r149;
	setp.le.s32 	%p21, %r168, %r65;
	@%p21 bra 	$L__BB2_37;
	st.shared.u32 	[%r2], %r65;
	mov.u32 	%r168, %r65;
$L__BB2_37:
	add.s32 	%r183, %r183, 2;
$L__BB2_38:
	and.b32  	%r153, %r72, 1;
	setp.eq.b32 	%p22, %r153, 1;
	not.pred 	%p23, %p22;
	@%p23 bra 	$L__BB2_41;
	add.s32 	%r154, %r183, %r3;
	shl.b32 	%r155, %r154, 2;
	add.s32 	%r157, %r85, %r155;
	ld.shared.u32 	%r158, [%r157];
	add.s32 	%r159, %r183, %r4;
	mad.lo.s32 	%r160, %r159, %r72, %r1;
	shl.b32 	%r161, %r160, 2;
	add.s32 	%r162, %r85, %r161;
	ld.shared.u32 	%r163, [%r162];
	add.s32 	%r70, %r163, %r158;
	setp.le.s32 	%p24, %r168, %r70;
	@%p24 bra 	$L__BB2_41;
	st.shared.u32 	[%r2], %r70;
	mov.u32 	%r168, %r70;
$L__BB2_41:
	st.global.u32 	[%rd1], %r168;
	bar.sync 	0;
	ret;

}


// ===== COMPILED SASS (sm_100) =====

	.target	sm_100

	.elftype	@"ET_EXEC"


//--------------------- .note.nv.tkinfo           --------------------------
	.section	.note.nv.tkinfo,"",@"SHT_NOTE"
	.sectionflags	@"SHF_NOTE_NV_TKINFO"
	.tkinfo
        /*0018*/ 	.word	0x00000002
        /*0030*/ 	.string	""
        /*0030*/ 	.string	"ptxas"
        /*0030*/ 	.string	"Cuda compilation tools, release 13.0, V13.0.88"
        /*0030*/ 	.string	"Build cuda_13.0.r13.0/compiler.36424714_0"
        /*0030*/ 	.string	"-arch sm_100 -m 64 "



//--------------------- .note.nv.cuinfo           --------------------------
	.section	.note.nv.cuinfo,"",@"SHT_NOTE"
	.sectionflags	@"SHF_NOTE_NV_CUINFO"
        /*0018*/ 	.short	0x0002
        /*001a*/ 	.short	0x0064
        /*001c*/ 	.short	0x0082
	.zero		2


//--------------------- .nv.info                  --------------------------
	.section	.nv.info,"",@"SHT_CUDA_INFO"
	.align	4


	//----- nvinfo : EIATTR_REGCOUNT
	.align		4
        /*0000*/ 	.byte	0x04, 0x2f
        /*0002*/ 	.short	(.L_1 - .L_0)
	.align		4
.L_0:
        /*0004*/ 	.word	index@(_Z7Phase_1Piiii)
        /*0008*/ 	.word	0x00000016


	//----- nvinfo : EIATTR_FRAME_SIZE
	.align		4
.L_1:
        /*000c*/ 	.byte	0x04, 0x11
        /*000e*/ 	.short	(.L_3 - .L_2)
	.align		4
.L_2:
        /*0010*/ 	.word	index@(_Z7Phase_1Piiii)
        /*0014*/ 	.word	0x00000000


	//----- nvinfo : EIATTR_REGCOUNT
	.align		4
.L_3:
        /*0018*/ 	.byte	0x04, 0x2f
        /*001a*/ 	.short	(.L_5 - .L_4)
	.align		4
.L_4:
        /*001c*/ 	.word	index@(_Z7Phase_2Piiii)
        /*0020*/ 	.word	0x0000001f


	//----- nvinfo : EIATTR_FRAME_SIZE
	.align		4
.L_5:
        /*0024*/ 	.byte	0x04, 0x11
        /*0026*/ 	.short	(.L_7 - .L_6)
	.align		4
.L_6:
        /*0028*/ 	.word	index@(_Z7Phase_2Piiii)
        /*002c*/ 	.word	0x00000000


	//----- nvinfo : EIATTR_REGCOUNT
	.align		4
.L_7:
        /*0030*/ 	.byte	0x04, 0x2f
        /*0032*/ 	.short	(.L_9 - .L_8)
	.align		4
.L_8:
        /*0034*/ 	.word	index@(_Z7Phase_3Piiii)
        /*0038*/ 	.word	0x00000017


	//----- nvinfo : EIATTR_FRAME_SIZE
	.align		4
.L_9:
        /*003c*/ 	.byte	0x04, 0x11
        /*003e*/ 	.short	(.L_11 - .L_10)
	.align		4
.L_10:
        /*0040*/ 	.word	index@(_Z7Phase_3Piiii)
        /*0044*/ 	.word	0x00000000


	//----- nvinfo : EIATTR_MIN_STACK_SIZE
	.align		4
.L_11:
        /*0048*/ 	.byte	0x04, 0x12
        /*004a*/ 	.short	(.L_13 - .L_12)
	.align		4
.L_12:
        /*004c*/ 	.word	index@(_Z7Phase_3Piiii)
        /*0050*/ 	.word	0x00000000


	//----- nvinfo : EIATTR_MIN_STACK_SIZE
	.align		4
.L_13:
        /*0054*/ 	.byte	0x04, 0x12
        /*0056*/ 	.short	(.L_15 - .L_14)
	.align		4
.L_14:
        /*0058*/ 	.word	index@(_Z7Phase_2Piiii)
        /*005c*/ 	.word	0x00000000


	//----- nvinfo : EIATTR_MIN_STACK_SIZE
	.align		4
.L_15:
        /*0060*/ 	.byte	0x04, 0x12
        /*0062*/ 	.short	(.L_17 - .L_16)
	.align		4
.L_16:
        /*0064*/ 	.word	index@(_Z7Phase_1Piiii)
        /*0068*/ 	.word	0x00000000
.L_17:


//--------------------- .nv.compat                --------------------------
	.section	.nv.compat,"",@"SHT_CUDA_COMPAT_INFO"
	.align	4
        /*0000*/ 	.byte	0x02, 0x09, 0x00, 0x00, 0x02, 0x02, 0x01, 0x00, 0x02, 0x05, 0x05, 0x00, 0x03, 0x07, 0x01, 0x01
        /*0010*/ 	.byte	0x02, 0x03, 0x00, 0x00, 0x02, 0x06, 0x01, 0x00, 0x04, 0x0b, 0x08, 0x00, 0x09, 0x00, 0x00, 0x00
        /*0020*/ 	.byte	0x00, 0x00, 0x00, 0x00


//--------------------- .nv.info._Z7Phase_3Piiii  --------------------------
	.section	.nv.info._Z7Phase_3Piiii,"",@"SHT_CUDA_INFO"
	.sectionflags	@""
	.align	4


	//----- nvinfo : EIATTR_CUDA_API_VERSION
	.align		4
        /*0000*/ 	.byte	0x04, 0x37
        /*0002*/ 	.short	(.L_19 - .L_18)
.L_18:
        /*0004*/ 	.word	0x00000082


	//----- nvinfo : EIATTR_KPARAM_INFO
	.align		4
.L_19:
        /*0008*/ 	.byte	0x04, 0x17
        /*000a*/ 	.short	(.L_21 - .L_20)
.L_20:
        /*000c*/ 	.word	0x00000000
        /*0010*/ 	.short	0x0003
        /*0012*/ 	.short	0x0010
        /*0014*/ 	.byte	0x00, 0xf0, 0x11, 0x00


	//----- nvinfo : EIATTR_KPARAM_INFO
	.align		4
.L_21:
        /*0018*/ 	.byte	0x04, 0x17
        /*001a*/ 	.short	(.L_23 - .L_22)
.L_22:
        /*001c*/ 	.word	0x00000000
        /*0020*/ 	.short	0x0002
        /*0022*/ 	.short	0x000c
        /*0024*/ 	.byte	0x00, 0xf0, 0x11, 0x00


	//----- nvinfo : EIATTR_KPARAM_INFO
	.align		4
.L_23:
        /*0028*/ 	.byte	0x04, 0x17
        /*002a*/ 	.short	(.L_25 - .L_24)
.L_24:
        /*002c*/ 	.word	0x00000000
        /*0030*/ 	.short	0x0001
        /*0032*/ 	.short	0x0008
        /*0034*/ 	.byte	0x00, 0xf0, 0x11, 0x00


	//----- nvinfo : EIATTR_KPARAM_INFO
	.align		4
.L_25:
        /*0038*/ 	.byte	0x04, 0x17
        /*003a*/ 	.short	(.L_27 - .L_26)
.L_26:
        /*003c*/ 	.word	0x00000000
        /*0040*/ 	.short	0x0000
        /*0042*/ 	.short	0x0000
        /*0044*/ 	.byte	0x00, 0xf5, 0x21, 0x00


	//----- nvinfo : EIATTR_SPARSE_MMA_MASK
	.align		4
.L_27:
        /*0048*/ 	.byte	0x03, 0x50
        /*004a*/ 	.short	0x0000


	//----- nvinfo : EIATTR_MAXREG_COUNT
	.align		4
        /*004c*/ 	.byte	0x03, 0x1b
        /*004e*/ 	.short	0x00ff


	//----- nvinfo : EIATTR_NUM_BARRIERS
	.align		4
        /*0050*/ 	.byte	0x02, 0x4c
        /*0052*/ 	.byte	0x01
	.zero		1


	//----- nvinfo : EIATTR_MERCURY_ISA_VERSION
	.align		4
        /*0054*/ 	.byte	0x03, 0x5f
        /*0056*/ 	.short	0x0101


	//----- nvinfo : EIATTR_VRC_CTA_INIT_COUNT
	.align		4
        /*0058*/ 	.byte	0x02, 0x4a
	.zero		1
	.zero		1


	//----- nvinfo : EIATTR_EXIT_INSTR_OFFSETS
	.align		4
        /*005c*/ 	.byte	0x04, 0x1c
        /*005e*/ 	.short	(.L_29 - .L_28)


	//   ....[0]....
.L_28:
        /*0060*/ 	.word	0x00000c00


	//----- nvinfo : EIATTR_CBANK_PARAM_SIZE
	.align		4
.L_29:
        /*0064*/ 	.byte	0x03, 0x19
        /*0066*/ 	.short	0x0014


	//----- nvinfo : EIATTR_PARAM_CBANK
	.align		4
        /*0068*/ 	.byte	0x04, 0x0a
        /*006a*/ 	.short	(.L_31 - .L_30)
	.align		4
.L_30:
        /*006c*/ 	.word	index@(.nv.constant0._Z7Phase_3Piiii)
        /*0070*/ 	.short	0x0380
        /*0072*/ 	.short	0x0014


	//----- nvinfo : EIATTR_SW_WAR
	.align		4
.L_31:
        /*0074*/ 	.byte	0x04, 0x36
        /*0076*/ 	.short	(.L_33 - .L_32)
.L_32:
        /*0078*/ 	.word	0x00000008
.L_33:


//--------------------- .nv.info._Z7Phase_2Piiii  --------------------------
	.section	.nv.info._Z7Phase_2Piiii,"",@"SHT_CUDA_INFO"
	.sectionflags	@""
	.align	4


	//----- nvinfo : EIATTR_CUDA_API_VERSION
	.align		4
        /*0000*/ 	.byte	0x04, 0x37
        /*0002*/ 	.short	(.L_35 - .L_34)
.L_34:
        /*0004*/ 	.word	0x00000082


	//----- nvinfo : EIATTR_KPARAM_INFO
	.align		4
.L_35:
        /*0008*/ 	.byte	0x04, 0x17
        /*000a*/ 	.short	(.L_37 - .L_36)
.L_36:
        /*000c*/ 	.word	0x00000000
        /*0010*/ 	.short	0x0003
        /*0012*/ 	.short	0x0010
        /*0014*/ 	.byte	0x00, 0xf0, 0x11, 0x00


	//----- nvinfo : EIATTR_KPARAM_INFO
	.align		4
.L_37:
        /*0018*/ 	.byte	0x04, 0x17
        /*001a*/ 	.short	(.L_39 - .L_38)
.L_38:
        /*001c*/ 	.word	0x00000000
        /*0020*/ 	.short	0x0002
        /*0022*/ 	.short	0x000c
        /*0024*/ 	.byte	0x00, 0xf0, 0x11, 0x00


	//----- nvinfo : EIATTR_KPARAM_INFO
	.align		4
.L_39:
        /*0028*/ 	.byte	0x04, 0x17
        /*002a*/ 	.short	(.L_41 - .L_40)
.L_40:
        /*002c*/ 	.word	0x00000000
        /*0030*/ 	.short	0x0001
        /*0032*/ 	.short	0x0008
        /*0034*/ 	.byte	0x00, 0xf0, 0x11, 0x00


	//----- nvinfo : EIATTR_KPARAM_INFO
	.align		4
.L_41:
        /*0038*/ 	.byte	0x04, 0x17
        /*003a*/ 	.short	(.L_43 - .L_42)
.L_42:
        /*003c*/ 	.word	0x00000000
        /*0040*/ 	.short	0x0000
        /*0042*/ 	.short	0x0000
        /*0044*/ 	.byte	0x00, 0xf5, 0x21, 0x00


	//----- nvinfo : EIATTR_SPARSE_MMA_MASK
	.align		4
.L_43:
        /*0048*/ 	.byte	0x03, 0x50
        /*004a*/ 	.short	0x0000


	//----- nvinfo : EIATTR_MAXREG_COUNT
	.align		4
        /*004c*/ 	.byte	0x03, 0x1b
        /*004e*/ 	.short	0x00ff


	//----- nvinfo : EIATTR_NUM_BARRIERS
	.align		4
        /*0050*/ 	.byte	0x02, 0x4c
        /*0052*/ 	.byte	0x01
	.zero		1


	//----- nvinfo : EIATTR_MERCURY_ISA_VERSION
	.align		4
        /*0054*/ 	.byte	0x03, 0x5f
        /*0056*/ 	.short	0x0101


	//----- nvinfo : EIATTR_VRC_CTA_INIT_COUNT
	.align		4
        /*0058*/ 	.byte	0x02, 0x4a
	.zero		1
	.zero		1


	//----- nvinfo : EIATTR_EXIT_INSTR_OFFSETS
	.align		4
        /*005c*/ 	.byte	0x04, 0x1c
        /*005e*/ 	.short	(.L_45 - .L_44)


	//   ....[0]....
.L_44:
        /*0060*/ 	.word	0x00001a10


	//----- nvinfo : EIATTR_CRS_STACK_SIZE
	.align		4
.L_45:
        /*0064*/ 	.byte	0x04, 0x1e
        /*0066*/ 	.short	(.L_47 - .L_46)
.L_46:
        /*0068*/ 	.word	0x00000000


	//----- nvinfo : EIATTR_CBANK_PARAM_SIZE
	.align		4
.L_47:
        /*006c*/ 	.byte	0x03, 0x19
        /*006e*/ 	.short	0x0014


	//----- nvinfo : EIATTR_PARAM_CBANK
	.align		4
        /*0070*/ 	.byte	0x04, 0x0a
        /*0072*/ 	.short	(.L_49 - .L_48)
	.align		4
.L_48:
        /*0074*/ 	.word	index@(.nv.constant0._Z7Phase_2Piiii)
        /*0078*/ 	.short	0x0380
        /*007a*/ 	.short	0x0014


	//----- nvinfo : EIATTR_SW_WAR
	.align		4
.L_49:
        /*007c*/ 	.byte	0x04, 0x36
        /*007e*/ 	.short	(.L_51 - .L_50)
.L_50:
        /*0080*/ 	.word	0x00000008
.L_51:


//--------------------- .nv.info._Z7Phase_1Piiii  --------------------------
	.section	.nv.info._Z7Phase_1Piiii,"",@"SHT_CUDA_INFO"
	.sectionflags	@""
	.align	4


	//----- nvinfo : EIATTR_CUDA_API_VERSION
	.align		4
        /*0000*/ 	.byte	0x04, 0x37
        /*0002*/ 	.short	(.L_53 - .L_52)
.L_52:
        /*0004*/ 	.word	0x00000082


	//----- nvinfo : EIATTR_KPARAM_INFO
	.align		4
.L_53:
        /*0008*/ 	.byte	0x04, 0x17
        /*000a*/ 	.short	(.L_55 - .L_54)
.L_54:
        /*000c*/ 	.word	0x00000000
        /*0010*/ 	.short	0x0003
        /*0012*/ 	.short	0x0010
        /*0014*/ 	.byte	0x00, 0xf0, 0x11, 0x00


	//----- nvinfo : EIATTR_KPARAM_INFO
	.align		4
.L_55:
        /*0018*/ 	.byte	0x04, 0x17
        /*001a*/ 	.short	(.L_57 - .L_56)
.L_56:
        /*001c*/ 	.word	0x00000000
        /*0020*/ 	.short	0x0002
        /*0022*/ 	.short	0x000c
        /*0024*/ 	.byte	0x00, 0xf0, 0x11, 0x00


	//----- nvinfo : EIATTR_KPARAM_INFO
	.align		4
.L_57:
        /*0028*/ 	.byte	0x04, 0x17
        /*002a*/ 	.short	(.L_59 - .L_58)
.L_58:
        /*002c*/ 	.word	0x00000000
        /*0030*/ 	.short	0x0001
        /*0032*/ 	.short	0x0008
        /*0034*/ 	.byte	0x00, 0xf0, 0x11, 0x00


	//----- nvinfo : EIATTR_KPARAM_INFO
	.align		4
.L_59:
        /*0038*/ 	.byte	0x04, 0x17
        /*003a*/ 	.short	(.L_61 - .L_60)
.L_60:
        /*003c*/ 	.word	0x00000000
        /*0040*/ 	.short	0x0000
        /*0042*/ 	.short	0x0000
        /*0044*/ 	.byte	0x00, 0xf5, 0x21, 0x00


	//----- nvinfo : EIATTR_SPARSE_MMA_MASK
	.align		4
.L_61:
        /*0048*/ 	.byte	0x03, 0x50
        /*004a*/ 	.short	0x0000


	//----- nvinfo : EIATTR_MAXREG_COUNT
	.align		4
        /*004c*/ 	.byte	0x03, 0x1b
        /*004e*/ 	.short	0x00ff


	//----- nvinfo : EIATTR_NUM_BARRIERS
	.align		4
        /*0050*/ 	.byte	0x02, 0x4c
        /*0052*/ 	.byte	0x01
	.zero		1


	//----- nvinfo : EIATTR_MERCURY_ISA_VERSION
	.align		4
        /*0054*/ 	.byte	0x03, 0x5f
        /*0056*/ 	.short	0x0101


	//----- nvinfo : EIATTR_VRC_CTA_INIT_COUNT
	.align		4
        /*0058*/ 	.byte	0x02, 0x4a
	.zero		1
	.zero		1


	//----- nvinfo : EIATTR_EXIT_INSTR_OFFSETS
	.align		4
        /*005c*/ 	.byte	0x04, 0x1c
        /*005e*/ 	.short	(.L_63 - .L_62)


	//   ....[0]....
.L_62:
        /*0060*/ 	.word	0x000005d0


	//----- nvinfo : EIATTR_CBANK_PARAM_SIZE
	.align		4
.L_63:
        /*0064*/ 	.byte	0x03, 0x19
        /*0066*/ 	.short	0x0014


	//----- nvinfo : EIATTR_PARAM_CBANK
	.align		4
        /*0068*/ 	.byte	0x04, 0x0a
        /*006a*/ 	.short	(.L_65 - .L_64)
	.align		4
.L_64:
        /*006c*/ 	.word	index@(.nv.constant0._Z7Phase_1Piiii)
        /*0070*/ 	.short	0x0380
        /*0072*/ 	.short	0x0014


	//----- nvinfo : EIATTR_SW_WAR
	.align		4
.L_65:
        /*0074*/ 	.byte	0x04, 0x36
        /*0076*/ 	.short	(.L_67 - .L_66)
.L_66:
        /*0078*/ 	.word	0x00000008
.L_67:


//--------------------- .nv.callgraph             --------------------------
	.section	.nv.callgraph,"",@"SHT_CUDA_CALLGRAPH"
	.align	4
	.sectionentsize	8
	.align		4
        /*0000*/ 	.word	0x00000000
	.align		4
        /*0004*/ 	.word	0xffffffff
	.align		4
        /*0008*/ 	.word	0x00000000
	.align		4
        /*000c*/ 	.word	0xfffffffe
	.align		4
        /*0010*/ 	.word	0x00000000
	.align		4
        /*0014*/ 	.word	0xfffffffd
	.align		4
        /*0018*/ 	.word	0x00000000
	.align		4
        /*001c*/ 	.word	0xfffffffc


//--------------------- .text._Z7Phase_3Piiii     --------------------------
	.section	.text._Z7Phase_3Piiii,"ax",@progbits
	.align	128
        .global         _Z7Phase_3Piiii
        .type           _Z7Phase_3Piiii,@function
        .size           _Z7Phase_3Piiii,(.L_x_28 - _Z7Phase_3Piiii)
        .other          _Z7Phase_3Piiii,@"STO_CUDA_ENTRY STV_DEFAULT"
_Z7Phase_3Piiii:
.text._Z7Phase_3Piiii:
[----:B------:R-:W-:Y:S01]  /*0000*/  LDC R1, c[0x0][0x37c] ;  /* 0x0000df00ff017b82 */ /* 0x000fe20000000800 */
[----:B------:R-:W0:Y:S07]  /*0010*/  S2R R12, SR_TID.Y ;  /* 0x00000000000c7919 */ /* 0x000e2e0000002200 */
[----:B------:R-:W0:Y:S01]  /*0020*/  S2UR UR4, SR_CTAID.X ;  /* 0x00000000000479c3 */ /* 0x000e220000002500 */
[----:B------:R-:W1:Y:S01]  /*0030*/  LDCU.64 UR10, c[0x0][0x388] ;  /* 0x00007100ff0a77ac */ /* 0x000e620008000a00 */
[----:B------:R-:W2:Y:S01]  /*0040*/  S2R R0, SR_TID.X ;  /* 0x0000000000007919 */ /* 0x000ea20000002100 */
[----:B------:R-:W3:Y:S05]  /*0050*/  LDCU UR8, c[0x0][0x390] ;  /* 0x00007200ff0877ac */ /* 0x000eea0008000800 */
[----:B------:R-:W2:Y:S01]  /*0060*/  S2UR UR5, SR_CTAID.Y ;  /* 0x00000000000579c3 */ /* 0x000ea20000002600 */
[----:B------:R-:W4:Y:S07]  /*0070*/  LDCU.64 UR6, c[0x0][0x358] ;  /* 0x00006b00ff0677ac */ /* 0x000f2e0008000a00 */
[----:B------:R-:W5:Y:S01]  /*0080*/  LDC.64 R10, c[0x0][0x380] ;  /* 0x0000e000ff0a7b82 */ /* 0x000f620000000a00 */
[----:B-1----:R-:W-:-:S04]  /*0090*/  IMAD.U32 R5, RZ, RZ, UR11 ;  /* 0x0000000bff057e24 */ /* 0x002fc8000f8e00ff */
[C-C-:B0-----:R-:W-:Y:S02]  /*00a0*/  IMAD R2, R5.reuse, UR4, R12.reuse ;  /* 0x0000000405027c24 */ /* 0x141fe4000f8e020c */
[C---:B------:R-:W-:Y:S02]  /*00b0*/  IMAD R4, R5.reuse, UR10, R12 ;  /* 0x0000000a05047c24 */ /* 0x040fe4000f8e020c */
[C-C-:B--2---:R-:W-:Y:S02]  /*00c0*/  IMAD R3, R5.reuse, UR5, R0.reuse ;  /* 0x0000000505037c24 */ /* 0x144fe4000f8e0200 */
[----:B------:R-:W-:Y:S02]  /*00d0*/  IMAD R9, R5, UR10, R0 ;  /* 0x0000000a05097c24 */ /* 0x000fe4000f8e0200 */
[C---:B---3--:R-:W-:Y:S02]  /*00e0*/  IMAD R7, R2.reuse, UR8, R3 ;  /* 0x0000000802077c24 */ /* 0x048fe4000f8e0203 */
[----:B------:R-:W-:-:S02]  /*00f0*/  IMAD R9, R2, UR8, R9 ;  /* 0x0000000802097c24 */ /* 0x000fc4000f8e0209 */
[----:B------:R-:W-:Y:S02]  /*0100*/  IMAD R13, R4, UR8, R3 ;  /* 0x00000008040d7c24 */ /* 0x000fe4000f8e0203 */
[----:B-----5:R-:W-:-:S04]  /*0110*/  IMAD.WIDE R2, R7, 0x4, R10 ;  /* 0x0000000407027825 */ /* 0x020fc800078e020a */
[----:B------:R-:W-:-:S04]  /*0120*/  IMAD.WIDE R8, R9, 0x4, R10 ;  /* 0x0000000409087825 */ /* 0x000fc800078e020a */
[----:B------:R-:W-:Y:S02]  /*0130*/  IMAD.WIDE R10, R13, 0x4, R10 ;  /* 0x000000040d0a7825 */ /* 0x000fe400078e020a */
[----:B----4-:R-:W2:Y:S04]  /*0140*/  LDG.E R13, desc[UR6][R2.64] ;  /* 0x00000006020d7981 */ /* 0x010ea8000c1e1900 */
[----:B------:R-:W3:Y:S04]  /*0150*/  LDG.E R8, desc[UR6][R8.64] ;  /* 0x0000000608087981 */ /* 0x000ee8000c1e1900 */
[----:B------:R0:W4:Y:S01]  /*0160*/  LDG.E R10, desc[UR6][R10.64] ;  /* 0x000000060a0a7981 */ /* 0x000122000c1e1900 */
[----:B------:R-:W1:Y:S01]  /*0170*/  S2UR UR5, SR_CgaCtaId ;  /* 0x00000000000579c3 */ /* 0x000e620000008800 */
[----:B------:R-:W-:Y:S01]  /*0180*/  IMAD.IADD R4, R12, 0x1, R5 ;  /* 0x000000010c047824 */ /* 0x000fe200078e0205 */
[----:B------:R-:W-:Y:S01]  /*0190*/  UMOV UR4, 0x400 ;  /* 0x0000040000047882 */ /* 0x000fe20000000000 */
[----:B------:R-:W-:-:S02]  /*01a0*/  ISETP.GE.AND P0, PT, R5, 0x1, PT ;  /* 0x000000010500780c */ /* 0x000fc40003f06270 */
[CC--:B------:R-:W-:Y:S01]  /*01b0*/  IMAD R7, R4.reuse, R5.reuse, RZ ;  /* 0x0000000504077224 */ /* 0x0c0fe200078e02ff */
[-C--:B------:R-:W-:Y:S01]  /*01c0*/  IADD3 R6, PT, PT, R4, R5.reuse, RZ ;  /* 0x0000000504067210 */ /* 0x080fe20007ffe0ff */
[----:B------:R-:W-:-:S04]  /*01d0*/  IMAD R4, R12, R5, R0 ;  /* 0x000000050c047224 */ /* 0x000fc800078e0200 */
[--C-:B------:R-:W-:Y:S02]  /*01e0*/  IMAD R12, R6, R5, R0.reuse ;  /* 0x00000005060c7224 */ /* 0x100fe400078e0200 */
[----:B------:R-:W-:Y:S01]  /*01f0*/  IMAD.IADD R6, R7, 0x1, R0 ;  /* 0x0000000107067824 */ /* 0x000fe200078e0200 */
[----:B-1----:R-:W-:-:S06]  /*0200*/  ULEA UR4, UR5, UR4, 0x18 ;  /* 0x0000000405047291 */ /* 0x002fcc000f8ec0ff */
[----:B------:R-:W-:Y:S02]  /*0210*/  LEA R4, R4, UR4, 0x2 ;  /* 0x0000000404047c11 */ /* 0x000fe4000f8e10ff */
[----:B0-----:R-:W-:Y:S02]  /*0220*/  LEA R11, R6, UR4, 0x2 ;  /* 0x00000004060b7c11 */ /* 0x001fe4000f8e10ff */
[----:B------:R-:W-:Y:S01]  /*0230*/  LEA R15, R12, UR4, 0x2 ;  /* 0x000000040c0f7c11 */ /* 0x000fe2000f8e10ff */
[----:B--2---:R0:W-:Y:S04]  /*0240*/  STS [R4], R13 ;  /* 0x0000000d04007388 */ /* 0x0041e80000000800 */
[----:B---3--:R0:W-:Y:S04]  /*0250*/  STS [R11], R8 ;  /* 0x000000080b007388 */ /* 0x0081e80000000800 */
[----:B----4-:R0:W-:Y:S01]  /*0260*/  STS [R15], R10 ;  /* 0x0000000a0f007388 */ /* 0x0101e20000000800 */
[----:B------:R-:W-:Y:S06]  /*0270*/  BAR.SYNC.DEFER_BLOCKING 0x0 ;  /* 0x0000000000007b1d */ /* 0x000fec0000010000 */
[----:B------:R0:W1:Y:S01]  /*0280*/  LDS R9, [R4] ;  /* 0x0000000004097984 */ /* 0x0000620000000800 */
[----:B------:R-:W-:Y:S05]  /*0290*/  @!P0 BRA `(.L_x_0) ;  /* 0x0000000800508947 */ /* 0x000fea0003800000 */
[C---:B------:R-:W-:Y:S01]  /*02a0*/  ISETP.GE.U32.AND P1, PT, R5.reuse, 0x8, PT ;  /* 0x000000080500780c */ /* 0x040fe20003f26070 */
[----:B------:R-:W-:Y:S01]  /*02b0*/  IMAD.MOV.U32 R6, RZ, RZ, RZ ;  /* 0x000000ffff067224 */ /* 0x000fe200078e00ff */
[----:B0-----:R-:W-:-:S04]  /*02c0*/  LOP3.LUT R15, R5, 0x7, RZ, 0xc0, !PT ;  /* 0x00000007050f7812 */ /* 0x001fc800078ec0ff */
[----:B------:R-:W-:-:S07]  /*02d0*/  ISETP.NE.AND P0, PT, R15, RZ, PT ;  /* 0x000000ff0f00720c */ /* 0x000fce0003f05270 */
[----:B------:R-:W-:Y:S06]  /*02e0*/  @!P1 BRA `(.L_x_1) ;  /* 0x0000000400149947 */ /* 0x000fec0003800000 */
[----:B------:R-:W0:Y:S01]  /*02f0*/  LDC R8, c[0x0][0x38c] ;  /* 0x0000e300ff087b82 */ /* 0x000e220000000800 */
[----:B------:R-:W-:Y:S01]  /*0300*/  IMAD R11, R5, R5, RZ ;  /* 0x00000005050b7224 */ /* 0x000fe200078e02ff */
[----:B------:R-:W-:Y:S02]  /*0310*/  LEA R10, R7, UR4, 0x2 ;  /* 0x00000004070a7c11 */ /* 0x000fe4000f8e10ff */
[----:B------:R-:W-:Y:S02]  /*0320*/  LOP3.LUT R6, R5, 0x7ffffff8, RZ, 0xc0, !PT ;  /* 0x7ffffff805067812 */ /* 0x000fe400078ec0ff */
[----:B------:R-:W-:Y:S01]  /*0330*/  LEA R12, R11, R0, 0x1 ;  /* 0x000000000b0c7211 */ /* 0x000fe200078e08ff */
[----:B------:R-:W-:Y:S02]  /*0340*/  VIADD R10, R10, 0x10 ;  /* 0x000000100a0a7836 */ /* 0x000fe40000000000 */
[----:B------:R-:W-:Y:S01]  /*0350*/  IMAD.MOV R11, RZ, RZ, -R6 ;  /* 0x000000ffff0b7224 */ /* 0x000fe200078e0a06 */
[----:B------:R-:W-:-:S07]  /*0360*/  LEA R12, R12, UR4, 0x2 ;  /* 0x000000040c0c7c11 */ /* 0x000fce000f8e10ff */
.L_x_2:
[----:B------:R-:W-:Y:S01]  /*0370*/  LDS R5, [R10+-0x10] ;  /* 0xfffff0000a057984 */ /* 0x000fe20000000800 */
[----:B------:R-:W-:-:S03]  /*0380*/  VIADD R11, R11, 0x8 ;  /* 0x000000080b0b7836 */ /* 0x000fc60000000000 */
[----:B--2---:R-:W2:Y:S02]  /*0390*/  LDS R14, [R12] ;  /* 0x000000000c0e7984 */ /* 0x004ea40000000800 */
[----:B------:R-:W-:Y:S02]  /*03a0*/  ISETP.NE.AND P2, PT, R11, RZ, PT ;  /* 0x000000ff0b00720c */ /* 0x000fe40003f45270 */
[----:B--2---:R-:W-:Y:S01]  /*03b0*/  IADD3 R16, PT, PT, R5, R14, RZ ;  /* 0x0000000e05107210 */ /* 0x004fe20007ffe0ff */
[----:B0-----:R-:W-:-:S03]  /*03c0*/  IMAD.MOV.U32 R5, RZ, RZ, R8 ;  /* 0x000000ffff057224 */ /* 0x001fc600078e0008 */
[----:B-1----:R-:W-:Y:S01]  /*03d0*/  ISETP.GT.AND P1, PT, R9, R16, PT ;  /* 0x000000100900720c */ /* 0x002fe20003f24270 */
[C-C-:B------:R-:W-:Y:S02]  /*03e0*/  IMAD R18, R5.reuse, 0x4, R12.reuse ;  /* 0x0000000405127824 */ /* 0x140fe400078e020c */
[C---:B------:R-:W-:Y:S02]  /*03f0*/  IMAD R12, R5.reuse, 0x20, R12 ;  /* 0x00000020050c7824 */ /* 0x040fe400078e020c */
[----:B------:R-:W-:-:S08]  /*0400*/  IMAD R20, R5, 0x4, R18 ;  /* 0x0000000405147824 */ /* 0x000fd000078e0212 */
[----:B------:R-:W-:Y:S01]  /*0410*/  @P1 STS [R4], R16 ;  /* 0x0000001004001388 */ /* 0x000fe20000000800 */
[----:B------:R-:W-:-:S03]  /*0420*/  @P1 MOV R9, R16 ;  /* 0x0000001000091202 */ /* 0x000fc60000000f00 */
[----:B------:R-:W-:Y:S04]  /*0430*/  LDS R13, [R10+-0xc] ;  /* 0xfffff4000a0d7984 */ /* 0x000fe80000000800 */
[----:B------:R0:W1:Y:S02]  /*0440*/  LDS R14, [R18] ;  /* 0x00000000120e7984 */ /* 0x0000640000000800 */
[----:B0-----:R-:W-:Y:S02]  /*0450*/  IMAD R18, R5, 0x4, R20 ;  /* 0x0000000405127824 */ /* 0x001fe400078e0214 */
[----:B-1----:R-:W-:-:S05]  /*0460*/  IMAD.IADD R17, R13, 0x1, R14 ;  /* 0x000000010d117824 */ /* 0x002fca00078e020e */
[----:B------:R-:W-:-:S13]  /*0470*/  ISETP.GT.AND P1, PT, R9, R17, PT ;  /* 0x000000110900720c */ /* 0x000fda0003f24270 */
        /* <DEDUP_REMOVED lines=16> */
[----:B------:R-:W-:Y:S04]  /*0580*/  LDS R13, [R10] ;  /* 0x000000000a0d7984 */ /* 0x000fe80000000800 */
[----:B------:R0:W1:Y:S02]  /*0590*/  LDS R14, [R20] ;  /* 0x00000000140e7984 */ /* 0x0000640000000800 */
[----:B0-----:R-:W-:Y:S02]  /*05a0*/  IMAD R20, R5, 0x4, R18 ;  /* 0x0000000405147824 */ /* 0x001fe400078e0212 */
[----:B-1----:R-:W-:-:S05]  /*05b0*/  IMAD.IADD R16, R13, 0x1, R14 ;  /* 0x000000010d107824 */ /* 0x002fca00078e020e */
[----:B------:R-:W-:-:S13]  /*05c0*/  ISETP.GT.AND P1, PT, R9, R16, PT ;  /* 0x000000100900720c */ /* 0x000fda0003f24270 */
[----:B------:R-:W-:Y:S01]  /*05d0*/  @P1 STS [R4], R16 ;  /* 0x0000001004001388 */ /* 0x000fe20000000800 */
[----:B------:R-:W-:-:S03]  /*05e0*/  @P1 MOV R9, R16 ;  /* 0x0000001000091202 */ /* 0x000fc60000000f00 */
[----:B------:R-:W-:Y:S04]  /*05f0*/  LDS R13, [R10+0x4] ;  /* 0x000004000a0d7984 */ /* 0x000fe80000000800 */
[----:B------:R-:W0:Y:S02]  /*0600*/  LDS R14, [R18] ;  /* 0x00000000120e7984 */ /* 0x000e240000000800 */
[----:B0-----:R-:W-:-:S05]  /*0610*/  IMAD.IADD R17, R13, 0x1, R14 ;  /* 0x000000010d117824 */ /* 0x001fca00078e020e */
[----:B------:R-:W-:-:S13]  /*0620*/  ISETP.GT.AND P1, PT, R9, R17, PT ;  /* 0x000000110900720c */ /* 0x000fda0003f24270 */
[----:B------:R-:W-:Y:S01]  /*0630*/  @P1 STS [R4], R17 ;  /* 0x0000001104001388 */ /* 0x000fe20000000800 */
[----:B------:R-:W-:-:S03]  /*0640*/  @P1 MOV R9, R17 ;  /* 0x0000001100091202 */ /* 0x000fc60000000f00 */
[----:B------:R-:W-:Y:S04]  /*0650*/  LDS R13, [R10+0x8] ;  /* 0x000008000a0d7984 */ /* 0x000fe80000000800 */
[----:B------:R-:W0:Y:S02]  /*0660*/  LDS R14, [R20] ;  /* 0x00000000140e7984 */ /* 0x000e240000000800 */
[----:B0-----:R-:W-:Y:S02]  /*0670*/  IMAD.IADD R16, R13, 0x1, R14 ;  /* 0x000000010d107824 */ /* 0x001fe400078e020e */
[----:B------:R-:W-:-:S03]  /*0680*/  IMAD R14, R5, 0x4, R20 ;  /* 0x00000004050e7824 */ /* 0x000fc600078e0214 */
[----:B------:R-:W-:-:S13]  /*0690*/  ISETP.GT.AND P1, PT, R9, R16, PT ;  /* 0x000000100900720c */ /* 0x000fda0003f24270 */
[----:B------:R-:W-:Y:S01]  /*06a0*/  @P1 STS [R4], R16 ;  /* 0x0000001004001388 */ /* 0x000fe20000000800 */
[----:B------:R-:W-:-:S03]  /*06b0*/  @P1 MOV R9, R16 ;  /* 0x0000001000091202 */ /* 0x000fc60000000f00 */
[----:B------:R-:W-:Y:S04]  /*06c0*/  LDS R14, [R14] ;  /* 0x000000000e0e7984 */ /* 0x000fe80000000800 */
[----:B------:R0:W1:Y:S02]  /*06d0*/  LDS R13, [R10+0xc] ;  /* 0x00000c000a0d7984 */ /* 0x0000640000000800 */
[----:B0-----:R-:W-:Y:S02]  /*06e0*/  VIADD R10, R10, 0x20 ;  /* 0x000000200a0a7836 */ /* 0x001fe40000000000 */
[----:B-1----:R-:W-:-:S05]  /*06f0*/  IMAD.IADD R13, R13, 0x1, R14 ;  /* 0x000000010d0d7824 */ /* 0x002fca00078e020e */
[----:B------:R-:W-:-:S13]  /*0700*/  ISETP.GT.AND P1, PT, R9, R13, PT ;  /* 0x0000000d0900720c */ /* 0x000fda0003f24270 */
[----:B------:R2:W-:Y:S01]  /*0710*/  @P1 STS [R4], R13 ;  /* 0x0000000d04001388 */ /* 0x0005e20000000800 */
[----:B------:R-:W-:Y:S01]  /*0720*/  @P1 MOV R9, R13 ;  /* 0x0000000d00091202 */ /* 0x000fe20000000f00 */
[----:B------:R-:W-:Y:S06]  /*0730*/  @P2 BRA `(.L_x_2) ;  /* 0xfffffffc000c2947 */ /* 0x000fec000383ffff */
.L_x_1:
[----:B------:R-:W-:Y:S05]  /*0740*/  @!P0 BRA `(.L_x_0) ;  /* 0x0000000400248947 */ /* 0x000fea0003800000 */
[----:B------:R-:W-:Y:S02]  /*0750*/  ISETP.GE.U32.AND P1, PT, R15, 0x4, PT ;  /* 0x000000040f00780c */ /* 0x000fe40003f26070 */
[----:B------:R-:W-:-:S04]  /*0760*/  LOP3.LUT R17, R5, 0x3, RZ, 0xc0, !PT ;  /* 0x0000000305117812 */ /* 0x000fc800078ec0ff */
[----:B------:R-:W-:-:S07]  /*0770*/  ISETP.NE.AND P0, PT, R17, RZ, PT ;  /* 0x000000ff1100720c */ /* 0x000fce0003f05270 */
[----:B------:R-:W-:Y:S06]  /*0780*/  @!P1 BRA `(.L_x_3) ;  /* 0x0000000000849947 */ /* 0x000fec0003800000 */
[----:B------:R-:W-:Y:S01]  /*0790*/  LEA R10, R5, R6, 0x1 ;  /* 0x00000006050a7211 */ /* 0x000fe200078e08ff */
[----:B------:R-:W-:Y:S01]  /*07a0*/  IMAD.IADD R8, R7, 0x1, R6 ;  /* 0x0000000107087824 */ /* 0x000fe200078e0206 */
[----:B------:R-:W-:-:S03]  /*07b0*/  IADD3 R6, PT, PT, R6, 0x4, RZ ;  /* 0x0000000406067810 */ /* 0x000fc60007ffe0ff */
[----:B------:R-:W-:Y:S01]  /*07c0*/  IMAD R10, R10, R5, R0 ;  /* 0x000000050a0a7224 */ /* 0x000fe200078e0200 */
[----:B------:R-:W-:-:S04]  /*07d0*/  LEA R12, R8, UR4, 0x2 ;  /* 0x00000004080c7c11 */ /* 0x000fc8000f8e10ff */
[----:B------:R-:W-:Y:S01]  /*07e0*/  LEA R10, R10, UR4, 0x2 ;  /* 0x000000040a0a7c11 */ /* 0x000fe2000f8e10ff */
[----:B------:R-:W-:Y:S03]  /*07f0*/  LDS R8, [R12] ;  /* 0x000000000c087984 */ /* 0x000fe60000000800 */
[C---:B------:R-:W-:Y:S01]  /*0800*/  LEA R14, R5.reuse, R10, 0x2 ;  /* 0x0000000a050e7211 */ /* 0x040fe200078e10ff */
[----:B------:R0:W2:Y:S03]  /*0810*/  LDS R11, [R10] ;  /* 0x000000000a0b7984 */ /* 0x0000a60000000800 */
[----:B------:R-:W-:-:S04]  /*0820*/  LEA R16, R5, R14, 0x2 ;  /* 0x0000000e05107211 */ /* 0x000fc800078e10ff */
[----:B0-----:R-:W-:Y:S01]  /*0830*/  LEA R10, R5, R16, 0x2 ;  /* 0x00000010050a7211 */ /* 0x001fe200078e10ff */
[----:B--2---:R-:W-:-:S05]  /*0840*/  IMAD.IADD R13, R8, 0x1, R11 ;  /* 0x00000001080d7824 */ /* 0x004fca00078e020b */
[----:B-1----:R-:W-:-:S13]  /*0850*/  ISETP.GT.AND P1, PT, R9, R13, PT ;  /* 0x0000000d0900720c */ /* 0x002fda0003f24270 */
[----:B------:R-:W-:Y:S01]  /*0860*/  @P1 STS [R4], R13 ;  /* 0x0000000d04001388 */ /* 0x000fe20000000800 */
[----:B------:R-:W-:-:S03]  /*0870*/  @P1 IMAD.MOV.U32 R9, RZ, RZ, R13 ;  /* 0x000000ffff091224 */ /* 0x000fc600078e000d */
[----:B------:R-:W-:Y:S04]  /*0880*/  LDS R8, [R12+0x4] ;  /* 0x000004000c087984 */ /* 0x000fe80000000800 */
[----:B------:R-:W0:Y:S02]  /*0890*/  LDS R11, [R14] ;  /* 0x000000000e0b7984 */ /* 0x000e240000000800 */
[----:B0-----:R-:W-:-:S05]  /*08a0*/  IMAD.IADD R15, R8, 0x1, R11 ;  /* 0x00000001080f7824 */ /* 0x001fca00078e020b */
[----:B------:R-:W-:-:S13]  /*08b0*/  ISETP.GT.AND P1, PT, R9, R15, PT ;  /* 0x0000000f0900720c */ /* 0x000fda0003f24270 */
        /* <DEDUP_REMOVED lines=12> */
[----:B------:R0:W-:Y:S01]  /*0980*/  @P1 STS [R4], R8 ;  /* 0x0000000804001388 */ /* 0x0001e20000000800 */
[----:B------:R-:W-:-:S07]  /*0990*/  @P1 IMAD.MOV.U32 R9, RZ, RZ, R8 ;  /* 0x000000ffff091224 */ /* 0x000fce00078e0008 */
.L_x_3:
[----:B------:R-:W-:Y:S05]  /*09a0*/  @!P0 BRA `(.L_x_0) ;  /* 0x00000000008c8947 */ /* 0x000fea0003800000 */
[----:B------:R-:W-:Y:S02]  /*09b0*/  ISETP.NE.AND P1, PT, R17, 0x1, PT ;  /* 0x000000011100780c */ /* 0x000fe40003f25270 */
[----:B0-----:R-:W-:-:S04]  /*09c0*/  LOP3.LUT R8, R5, 0x1, RZ, 0xc0, !PT ;  /* 0x0000000105087812 */ /* 0x001fc800078ec0ff */
[----:B------:R-:W-:-:S07]  /*09d0*/  ISETP.NE.U32.AND P0, PT, R8, 0x1, PT ;  /* 0x000000010800780c */ /* 0x000fce0003f05070 */
[----:B------:R-:W-:Y:S06]  /*09e0*/  @!P1 BRA `(.L_x_4) ;  /* 0x00000000004c9947 */ /* 0x000fec0003800000 */
[----:B------:R-:W-:Y:S01]  /*09f0*/  IMAD R10, R5, 0x2, R6 ;  /* 0x00000002050a7824 */ /* 0x000fe200078e0206 */
[----:B------:R-:W-:Y:S01]  /*0a00*/  IADD3 R8, PT, PT, R7, R6, RZ ;  /* 0x0000000607087210 */ /* 0x000fe20007ffe0ff */
[----:B------:R-:W-:Y:S02]  /*0a10*/  VIADD R6, R6, 0x2 ;  /* 0x0000000206067836 */ /* 0x000fe40000000000 */
[----:B------:R-:W-:Y:S01]  /*0a20*/  IMAD R10, R10, R5, R0 ;  /* 0x000000050a0a7224 */ /* 0x000fe200078e0200 */
[----:B--2---:R-:W-:-:S04]  /*0a30*/  LEA R13, R8, UR4, 0x2 ;  /* 0x00000004080d7c11 */ /* 0x004fc8000f8e10ff */
[----:B------:R-:W-:Y:S01]  /*0a40*/  LEA R14, R10, UR4, 0x2 ;  /* 0x000000040a0e7c11 */ /* 0x000fe2000f8e10ff */
[----:B------:R-:W-:Y:S04]  /*0a50*/  LDS R8, [R13] ;  /* 0x000000000d087984 */ /* 0x000fe80000000800 */
[----:B------:R-:W0:Y:S01]  /*0a60*/  LDS R11, [R14] ;  /* 0x000000000e0b7984 */ /* 0x000e220000000800 */
[----:B------:R-:W-:Y:S02]  /*0a70*/  IMAD R10, R5, 0x4, R14 ;  /* 0x00000004050a7824 */ /* 0x000fe400078e020e */
[----:B0-----:R-:W-:-:S05]  /*0a80*/  IMAD.IADD R12, R8, 0x1, R11 ;  /* 0x00000001080c7824 */ /* 0x001fca00078e020b */
[----:B-1----:R-:W-:-:S13]  /*0a90*/  ISETP.GT.AND P1, PT, R9, R12, PT ;  /* 0x0000000c0900720c */ /* 0x002fda0003f24270 */
[----:B------:R-:W-:Y:S01]  /*0aa0*/  @P1 STS [R4], R12 ;  /* 0x0000000c04001388 */ /* 0x000fe20000000800 */
[----:B------:R-:W-:-:S03]  /*0ab0*/  @P1 MOV R9, R12 ;  /* 0x0000000c00091202 */ /* 0x000fc60000000f00 */
[----:B------:R-:W-:Y:S04]  /*0ac0*/  LDS R8, [R13+0x4] ;  /* 0x000004000d087984 */ /* 0x000fe80000000800 */
[----:B------:R-:W0:Y:S02]  /*0ad0*/  LDS R11, [R10] ;  /* 0x000000000a0b7984 */ /* 0x000e240000000800 */
[----:B0-----:R-:W-:-:S05]  /*0ae0*/  IMAD.IADD R8, R8, 0x1, R11 ;  /* 0x0000000108087824 */ /* 0x001fca00078e020b */
[----:B------:R-:W-:-:S13]  /*0af0*/  ISETP.GT.AND P1, PT, R9, R8, PT ;  /* 0x000000080900720c */ /* 0x000fda0003f24270 */
[----:B------:R0:W-:Y:S01]  /*0b00*/  @P1 STS [R4], R8 ;  /* 0x0000000804001388 */ /* 0x0001e20000000800 */
[----:B------:R-:W-:-:S07]  /*0b10*/  @P1 MOV R9, R8 ;  /* 0x0000000800091202 */ /* 0x000fce0000000f00 */
.L_x_4:
[----:B------:R-:W-:Y:S05]  /*0b20*/  @P0 BRA `(.L_x_0) ;  /* 0x00000000002c0947 */ /* 0x000fea0003800000 */
[----:B0-----:R-:W-:Y:S01]  /*0b30*/  IMAD R8, R5, 0x2, R6 ;  /* 0x0000000205087824 */ /* 0x001fe200078e0206 */
[----:B------:R-:W-:-:S03]  /*0b40*/  IADD3 R6, PT, PT, R7, R6, RZ ;  /* 0x0000000607067210 */ /* 0x000fc60007ffe0ff */
[----:B------:R-:W-:Y:S01]  /*0b50*/  IMAD R8, R8, R5, R0 ;  /* 0x0000000508087224 */ /* 0x000fe200078e0200 */
[----:B------:R-:W-:-:S04]  /*0b60*/  LEA R6, R6, UR4, 0x2 ;  /* 0x0000000406067c11 */ /* 0x000fc8000f8e10ff */
[----:B------:R-:W-:Y:S02]  /*0b70*/  LEA R8, R8, UR4, 0x2 ;  /* 0x0000000408087c11 */ /* 0x000fe4000f8e10ff */
[----:B------:R-:W-:Y:S04]  /*0b80*/  LDS R6, [R6] ;  /* 0x0000000006067984 */ /* 0x000fe80000000800 */
[----:B------:R-:W0:Y:S02]  /*0b90*/  LDS R5, [R8] ;  /* 0x0000000008057984 */ /* 0x000e240000000800 */
[----:B0-----:R-:W-:-:S05]  /*0ba0*/  IMAD.IADD R5, R6, 0x1, R5 ;  /* 0x0000000106057824 */ /* 0x001fca00078e0205 */
[----:B-1----:R-:W-:-:S13]  /*0bb0*/  ISETP.GT.AND P0, PT, R9, R5, PT ;  /* 0x000000050900720c */ /* 0x002fda0003f04270 */
[----:B------:R3:W-:Y:S01]  /*0bc0*/  @P0 STS [R4], R5 ;  /* 0x0000000504000388 */ /* 0x0007e20000000800 */
[----:B------:R-:W-:-:S07]  /*0bd0*/  @P0 MOV R9, R5 ;  /* 0x0000000500090202 */ /* 0x000fce0000000f00 */
.L_x_0:
[----:B-1----:R-:W-:Y:S01]  /*0be0*/  STG.E desc[UR6][R2.64], R9 ;  /* 0x0000000902007986 */ /* 0x002fe2000c101906 */
[----:B------:R-:W-:Y:S06]  /*0bf0*/  BAR.SYNC.DEFER_BLOCKING 0x0 ;  /* 0x0000000000007b1d */ /* 0x000fec0000010000 */
[----:B------:R-:W-:Y:S05]  /*0c00*/  EXIT ;  /* 0x000000000000794d */ /* 0x000fea0003800000 */
.L_x_5:
[----:B------:R-:W-:-:S00]  /*0c10*/  BRA `(.L_x_5) ;  /* 0xfffffffc00fc7947 */ /* 0x000fc0000383ffff */
[----:B------:R-:W-:-:S00]  /*0c20*/  NOP ;  /* 0x0000000000007918 */ /* 0x000fc00000000000 */
        /* <DEDUP_REMOVED lines=13> */
.L_x_28:


//--------------------- .text._Z7Phase_2Piiii     --------------------------
	.section	.text._Z7Phase_2Piiii,"ax",@progbits
	.align	128
        .global         _Z7Phase_2Piiii
        .type           _Z7Phase_2Piiii,@function
        .size           _Z7Phase_2Piiii,(.L_x_29 - _Z7Phase_2Piiii)
        .other          _Z7Phase_2Piiii,@"STO_CUDA_ENTRY STV_DEFAULT"
_Z7Phase_2Piiii:
.text._Z7Phase_2Piiii:
[----:B------:R-:W-:Y:S01]  /*0000*/  LDC R1, c[0x0][0x37c] ;  /* 0x0000df00ff017b82 */ /* 0x000fe20000000800 */
[----:B------:R-:W0:Y:S07]  /*0010*/  LDCU UR4, c[0x0][0x38c] ;  /* 0x00007180ff0477ac */ /* 0x000e2e0008000800 */
[----:B------:R-:W1:Y:S01]  /*0020*/  LDC R2, c[0x0][0x390] ;  /* 0x0000e400ff027b82 */ /* 0x000e620000000800 */
[----:B------:R-:W2:Y:S01]  /*0030*/  LDCU.64 UR6, c[0x0][0x358] ;  /* 0x00006b00ff0677ac */ /* 0x000ea20008000a00 */
[----:B0-----:R-:W-:-:S06]  /*0040*/  IMAD.U32 R21, RZ, RZ, UR4 ;  /* 0x00000004ff157e24 */ /* 0x001fcc000f8e00ff */
[----:B------:R-:W0:Y:S01]  /*0050*/  S2UR UR4, SR_CTAID.X ;  /* 0x00000000000479c3 */ /* 0x000e220000002500 */
[----:B------:R-:W-:Y:S02]  /*0060*/  IABS R6, R21 ;  /* 0x0000001500067213 */ /* 0x000fe40000000000 */
[----:B-1----:R-:W-:Y:S02]  /*0070*/  IABS R7, R2 ;  /* 0x0000000200077213 */ /* 0x002fe40000000000 */
[----:B------:R-:W1:Y:S08]  /*0080*/  I2F.RP R0, R6 ;  /* 0x0000000600007306 */ /* 0x000e700000209400 */
[----:B-1----:R-:W1:Y:S01]  /*0090*/  MUFU.RCP R0, R0 ;  /* 0x0000000000007308 */ /* 0x002e620000001000 */
[----:B0-----:R-:W-:Y:S01]  /*00a0*/  UISETP.NE.AND UP0, UPT, UR4, 0x1, UPT ;  /* 0x000000010400788c */ /* 0x001fe2000bf05270 */
[----:B-1----:R-:W-:-:S06]  /*00b0*/  VIADD R4, R0, 0xffffffe ;  /* 0x0ffffffe00047836 */ /* 0x002fcc0000000000 */
[----:B------:R0:W1:Y:S02]  /*00c0*/  F2I.FTZ.U32.TRUNC.NTZ R5, R4 ;  /* 0x0000000400057305 */ /* 0x000064000021f000 */
[----:B0-----:R-:W-:Y:S02]  /*00d0*/  IMAD.MOV.U32 R4, RZ, RZ, RZ ;  /* 0x000000ffff047224 */ /* 0x001fe400078e00ff */
[----:B-1----:R-:W-:-:S04]  /*00e0*/  IMAD.MOV R3, RZ, RZ, -R5 ;  /* 0x000000ffff037224 */ /* 0x002fc800078e0a05 */
[----:B------:R-:W-:-:S04]  /*00f0*/  IMAD R3, R3, R6, RZ ;  /* 0x0000000603037224 */ /* 0x000fc800078e02ff */
[----:B------:R-:W-:Y:S01]  /*0100*/  IMAD.HI.U32 R5, R5, R3, R4 ;  /* 0x0000000305057227 */ /* 0x000fe200078e0004 */
[----:B------:R-:W-:Y:S02]  /*0110*/  MOV R3, R7 ;  /* 0x0000000700037202 */ /* 0x000fe40000000f00 */
[----:B------:R-:W0:Y:S03]  /*0120*/  S2R R7, SR_TID.X ;  /* 0x0000000000077919 */ /* 0x000e260000002100 */
[----:B------:R-:W-:-:S04]  /*0130*/  IMAD.HI.U32 R0, R5, R3, RZ ;  /* 0x0000000305007227 */ /* 0x000fc800078e00ff */
[----:B------:R-:W-:-:S04]  /*0140*/  IMAD.MOV R5, RZ, RZ, -R0 ;  /* 0x000000ffff057224 */ /* 0x000fc800078e0a00 */
[----:B------:R-:W-:-:S05]  /*0150*/  IMAD R3, R6, R5, R3 ;  /* 0x0000000506037224 */ /* 0x000fca00078e0203 */
[----:B------:R-:W-:-:S13]  /*0160*/  ISETP.GT.U32.AND P1, PT, R6, R3, PT ;  /* 0x000000030600720c */ /* 0x000fda0003f24070 */
[----:B------:R-:W-:Y:S02]  /*0170*/  @!P1 IMAD.IADD R3, R3, 0x1, -R6 ;  /* 0x0000000103039824 */ /* 0x000fe400078e0a06 */
[----:B------:R-:W-:Y:S01]  /*0180*/  @!P1 VIADD R0, R0, 0x1 ;  /* 0x0000000100009836 */ /* 0x000fe20000000000 */
[----:B------:R-:W-:Y:S02]  /*0190*/  ISETP.NE.AND P1, PT, R21, RZ, PT ;  /* 0x000000ff1500720c */ /* 0x000fe40003f25270 */
[----:B------:R-:W-:Y:S02]  /*01a0*/  ISETP.GE.U32.AND P0, PT, R3, R6, PT ;  /* 0x000000060300720c */ /* 0x000fe40003f06070 */
[----:B------:R-:W-:-:S04]  /*01b0*/  LOP3.LUT R3, R2, R21, RZ, 0x3c, !PT ;  /* 0x0000001502037212 */ /* 0x000fc800078e3cff */
[----:B------:R-:W-:-:S07]  /*01c0*/  ISETP.GE.AND P2, PT, R3, RZ, PT ;  /* 0x000000ff0300720c */ /* 0x000fce0003f46270 */
[----:B------:R-:W-:-:S06]  /*01d0*/  @P0 IADD3 R0, PT, PT, R0, 0x1, RZ ;  /* 0x0000000100000810 */ /* 0x000fcc0007ffe0ff */
[----:B------:R-:W-:Y:S01]  /*01e0*/  @!P2 IMAD.MOV R0, RZ, RZ, -R0 ;  /* 0x000000ffff00a224 */ /* 0x000fe200078e0a00 */
[----:B------:R-:W-:Y:S01]  /*01f0*/  @!P1 LOP3.LUT R0, RZ, R21, RZ, 0x33, !PT ;  /* 0x00000015ff009212 */ /* 0x000fe200078e33ff */
[----:B0-2---:R-:W-:Y:S06]  /*0200*/  BRA.U UP0, `(.L_x_6) ;  /* 0x00000001005c7547 */ /* 0x005fec000b800000 */
[----:B------:R-:W0:Y:S01]  /*0210*/  I2F.U32.RP R3, R0 ;  /* 0x0000000000037306 */ /* 0x000e220000209000 */
[----:B------:R-:W1:Y:S01]  /*0220*/  S2UR UR4, SR_CTAID.Y ;  /* 0x00000000000479c3 */ /* 0x000e620000002600 */
[----:B------:R-:W1:Y:S01]  /*0230*/  LDCU UR5, c[0x0][0x388] ;  /* 0x00007100ff0577ac */ /* 0x000e620008000800 */
[----:B------:R-:W-:Y:S01]  /*0240*/  IMAD.MOV R9, RZ, RZ, -R0 ;  /* 0x000000ffff097224 */ /* 0x000fe200078e0a00 */
[----:B------:R-:W-:-:S04]  /*0250*/  ISETP.NE.U32.AND P1, PT, R0, RZ, PT ;  /* 0x000000ff0000720c */ /* 0x000fc80003f25070 */
[----:B0-----:R-:W0:Y:S01]  /*0260*/  MUFU.RCP R3, R3 ;  /* 0x0000000300037308 */ /* 0x001e220000001000 */
[----:B-1----:R-:W-:Y:S01]  /*0270*/  UIADD3.X UR4, UPT, UPT, UR4, UR5, URZ, UPT, !UPT ;  /* 0x0000000504047290 */ /* 0x002fe2000bffe4ff */
[----:B0-----:R-:W-:-:S06]  /*0280*/  VIADD R4, R3, 0xffffffe ;  /* 0x0ffffffe03047836 */ /* 0x001fcc0000000000 */
[----:B------:R0:W1:Y:S02]  /*0290*/  F2I.FTZ.U32.TRUNC.NTZ R5, R4 ;  /* 0x0000000400057305 */ /* 0x000064000021f000 */
[----:B0-----:R-:W-:Y:S02]  /*02a0*/  HFMA2 R4, -RZ, RZ, 0, 0 ;  /* 0x00000000ff047431 */ /* 0x001fe400000001ff */
[----:B-1----:R-:W-:-:S04]  /*02b0*/  IMAD R9, R9, R5, RZ ;  /* 0x0000000509097224 */ /* 0x002fc800078e02ff */
[----:B------:R-:W-:-:S06]  /*02c0*/  IMAD.HI.U32 R5, R5, R9, R4 ;  /* 0x0000000905057227 */ /* 0x000fcc00078e0004 */
[----:B------:R-:W-:-:S04]  /*02d0*/  IMAD.HI.U32 R5, R5, UR4, RZ ;  /* 0x0000000405057c27 */ /* 0x000fc8000f8e00ff */
[----:B------:R-:W-:-:S04]  /*02e0*/  IMAD.MOV R5, RZ, RZ, -R5 ;  /* 0x000000ffff057224 */ /* 0x000fc800078e0a05 */
[----:B------:R-:W-:Y:S01]  /*02f0*/  IMAD R3, R0, R5, UR4 ;  /* 0x0000000400037e24 */ /* 0x000fe2000f8e0205 */
[----:B------:R-:W0:Y:S04]  /*0300*/  LDCU UR4, c[0x0][0x388] ;  /* 0x00007100ff0477ac */ /* 0x000e280008000800 */
[----:B------:R-:W-:-:S13]  /*0310*/  ISETP.GE.U32.AND P0, PT, R3, R0, PT ;  /* 0x000000000300720c */ /* 0x000fda0003f06070 */
[----:B------:R-:W-:-:S05]  /*0320*/  @P0 IMAD.IADD R3, R3, 0x1, -R0 ;  /* 0x0000000103030824 */ /* 0x000fca00078e0a00 */
[----:B------:R-:W-:-:S13]  /*0330*/  ISETP.GE.U32.AND P0, PT, R3, R0, PT ;  /* 0x000000000300720c */ /* 0x000fda0003f06070 */
[----:B------:R-:W-:Y:S01]  /*0340*/  @P0 IMAD.IADD R3, R3, 0x1, -R0 ;  /* 0x0000000103030824 */ /* 0x000fe200078e0a00 */
[----:B------:R-:W-:Y:S02]  /*0350*/  @!P1 LOP3.LUT R3, RZ, R0, RZ, 0x33, !PT ;  /* 0x00000000ff039212 */ /* 0x000fe400078e33ff */
[----:B0-----:R-:W-:Y:S01]  /*0360*/  MOV R0, UR4 ;  /* 0x0000000400007c02 */ /* 0x001fe20008000f00 */
[----:B------:R-:W-:Y:S06]  /*0370*/  BRA `(.L_x_7) ;  /* 0x0000000000587947 */ /* 0x000fec0003800000 */
.L_x_6:
[----:B------:R-:W0:Y:S01]  /*0380*/  I2F.U32.RP R6, R0 ;  /* 0x0000000000067306 */ /* 0x000e220000209000 */
[----:B------:R-:W1:Y:S01]  /*0390*/  S2R R3, SR_CTAID.Y ;  /* 0x0000000000037919 */ /* 0x000e620000002600 */
[----:B------:R-:W1:Y:S01]  /*03a0*/  LDCU UR5, c[0x0][0x388] ;  /* 0x00007100ff0577ac */ /* 0x000e620008000800 */
[----:B------:R-:W-:Y:S01]  /*03b0*/  IMAD.MOV R9, RZ, RZ, -R0 ;  /* 0x000000ffff097224 */ /* 0x000fe200078e0a00 */
[----:B------:R-:W-:-:S04]  /*03c0*/  ISETP.NE.U32.AND P1, PT, R0, RZ, PT ;  /* 0x000000ff0000720c */ /* 0x000fc80003f25070 */
[----:B0-----:R-:W0:Y:S02]  /*03d0*/  MUFU.RCP R6, R6 ;  /* 0x0000000600067308 */ /* 0x001e240000001000 */
[----:B0-----:R-:W-:Y:S01]  /*03e0*/  VIADD R4, R6, 0xffffffe ;  /* 0x0ffffffe06047836 */ /* 0x001fe20000000000 */
[----:B-1----:R-:W-:-:S05]  /*03f0*/  IADD3.X R3, PT, PT, R3, UR5, RZ, PT, !PT ;  /* 0x0000000503037c10 */ /* 0x002fca000bffe4ff */
[----:B------:R0:W1:Y:S02]  /*0400*/  F2I.FTZ.U32.TRUNC.NTZ R5, R4 ;  /* 0x0000000400057305 */ /* 0x000064000021f000 */
[----:B0-----:R-:W-:Y:S02]  /*0410*/  IMAD.MOV.U32 R4, RZ, RZ, RZ ;  /* 0x000000ffff047224 */ /* 0x001fe400078e00ff */
[----:B-1----:R-:W-:-:S04]  /*0420*/  IMAD R9, R9, R5, RZ ;  /* 0x0000000509097224 */ /* 0x002fc800078e02ff */
[----:B------:R-:W-:-:S06]  /*0430*/  IMAD.HI.U32 R8, R5, R9, R4 ;  /* 0x0000000905087227 */ /* 0x000fcc00078e0004 */
[----:B------:R-:W-:-:S05]  /*0440*/  IMAD.HI.U32 R8, R8, R3, RZ ;  /* 0x0000000308087227 */ /* 0x000fca00078e00ff */
[----:B------:R-:W-:-:S05]  /*0450*/  IADD3 R8, PT, PT, -R8, RZ, RZ ;  /* 0x000000ff08087210 */ /* 0x000fca0007ffe1ff */
[----:B------:R-:W-:Y:S02]  /*0460*/  IMAD R5, R0, R8, R3 ;  /* 0x0000000800057224 */ /* 0x000fe400078e0203 */
[----:B------:R-:W0:Y:S03]  /*0470*/  LDC R3, c[0x0][0x388] ;  /* 0x0000e200ff037b82 */ /* 0x000e260000000800 */
[----:B------:R-:W-:-:S13]  /*0480*/  ISETP.GE.U32.AND P0, PT, R5, R0, PT ;  /* 0x000000000500720c */ /* 0x000fda0003f06070 */
[----:B------:R-:W-:-:S05]  /*0490*/  @P0 IMAD.IADD R5, R5, 0x1, -R0 ;  /* 0x0000000105050824 */ /* 0x000fca00078e0a00 */
[----:B------:R-:W-:-:S13]  /*04a0*/  ISETP.GE.U32.AND P0, PT, R5, R0, PT ;  /* 0x000000000500720c */ /* 0x000fda0003f06070 */
[----:B------:R-:W-:Y:S01]  /*04b0*/  @P0 IMAD.IADD R5, R5, 0x1, -R0 ;  /* 0x0000000105050824 */ /* 0x000fe200078e0a00 */
[----:B------:R-:W-:-:S05]  /*04c0*/  @!P1 LOP3.LUT R5, RZ, R0, RZ, 0x33, !PT ;  /* 0x00000000ff059212 */ /* 0x000fca00078e33ff */
[----:B------:R-:W-:-:S07]  /*04d0*/  IMAD.MOV.U32 R0, RZ, RZ, R5 ;  /* 0x000000ffff007224 */ /* 0x000fce00078e0005 */
.L_x_7:
[----:B------:R-:W1:Y:S01]  /*04e0*/  S2R R16, SR_TID.Y ;  /* 0x0000000000107919 */ /* 0x000e620000002200 */
[----:B------:R-:W2:Y:S01]  /*04f0*/  LDC.64 R4, c[0x0][0x380] ;  /* 0x0000e000ff047b82 */ /* 0x000ea20000000a00 */
[-C--:B0-----:R-:W-:Y:S02]  /*0500*/  IMAD R6, R3, R21.reuse, RZ ;  /* 0x0000001503067224 */ /* 0x081fe400078e02ff */
[----:B------:R-:W-:Y:S02]  /*0510*/  IMAD R0, R0, R21, RZ ;  /* 0x0000001500007224 */ /* 0x000fe400078e02ff */
[C-C-:B------:R-:W-:Y:S02]  /*0520*/  IMAD R8, R21.reuse, UR5, R7.reuse ;  /* 0x0000000515087c24 */ /* 0x140fe4000f8e0207 */
[----:B------:R-:W-:Y:S01]  /*0530*/  IMAD.IADD R9, R0, 0x1, R7 ;  /* 0x0000000100097824 */ /* 0x000fe200078e0207 */
[----:B-1----:R-:W-:Y:S01]  /*0540*/  IADD3 R3, PT, PT, R6, R16, RZ ;  /* 0x0000001006037210 */ /* 0x002fe20007ffe0ff */
[----:B------:R-:W-:-:S04]  /*0550*/  IMAD R10, R21, UR5, R16 ;  /* 0x00000005150a7c24 */ /* 0x000fc8000f8e0210 */
[CCC-:B------:R-:W-:Y:S02]  /*0560*/  IMAD R11, R3.reuse, R2.reuse, R9.reuse ;  /* 0x00000002030b7224 */ /* 0x1c0fe400078e0209 */
[-C--:B------:R-:W-:Y:S02]  /*0570*/  IMAD R13, R3, R2.reuse, R8 ;  /* 0x00000002030d7224 */ /* 0x080fe400078e0208 */
[----:B------:R-:W-:Y:S02]  /*0580*/  IMAD R9, R10, R2, R9 ;  /* 0x000000020a097224 */ /* 0x000fe400078e0209 */
[----:B--2---:R-:W-:-:S04]  /*0590*/  IMAD.WIDE R2, R11, 0x4, R4 ;  /* 0x000000040b027825 */ /* 0x004fc800078e0204 */
[--C-:B------:R-:W-:Y:S01]  /*05a0*/  IMAD.WIDE R10, R13, 0x4, R4.reuse ;  /* 0x000000040d0a7825 */ /* 0x100fe200078e0204 */
[----:B------:R-:W2:Y:S03]  /*05b0*/  LDG.E R12, desc[UR6][R2.64] ;  /* 0x00000006020c7981 */ /* 0x000ea6000c1e1900 */
[----:B------:R-:W-:Y:S01]  /*05c0*/  IMAD.WIDE R4, R9, 0x4, R4 ;  /* 0x0000000409047825 */ /* 0x000fe200078e0204 */
[----:B------:R0:W3:Y:S05]  /*05d0*/  LDG.E R13, desc[UR6][R10.64] ;  /* 0x000000060a0d7981 */ /* 0x0000ea000c1e1900 */
[----:B------:R-:W4:Y:S01]  /*05e0*/  LDG.E R4, desc[UR6][R4.64] ;  /* 0x0000000604047981 */ /* 0x000f22000c1e1900 */
[----:B------:R-:W1:Y:S01]  /*05f0*/  S2UR UR5, SR_CgaCtaId ;  /* 0x00000000000579c3 */ /* 0x000e620000008800 */
[----:B------:R-:W-:Y:S01]  /*0600*/  IMAD.IADD R8, R16, 0x1, R21 ;  /* 0x0000000110087824 */ /* 0x000fe200078e0215 */
[----:B------:R-:W-:-:S03]  /*0610*/  UMOV UR4, 0x400 ;  /* 0x0000040000047882 */ /* 0x000fc60000000000 */
[C---:B------:R-:W-:Y:S02]  /*0620*/  IMAD.IADD R14, R8.reuse, 0x1, R21 ;  /* 0x00000001080e7824 */ /* 0x040fe400078e0215 */
[-C--:B------:R-:W-:Y:S01]  /*0630*/  IMAD R8, R8, R21.reuse, RZ ;  /* 0x0000001508087224 */ /* 0x080fe200078e02ff */
[----:B------:R-:W-:Y:S01]  /*0640*/  ISETP.GE.AND P0, PT, R21, 0x1, PT ;  /* 0x000000011500780c */ /* 0x000fe20003f06270 */
[-CC-:B------:R-:W-:Y:S02]  /*0650*/  IMAD R9, R16, R21.reuse, R7.reuse ;  /* 0x0000001510097224 */ /* 0x180fe400078e0207 */
[----:B------:R-:W-:Y:S01]  /*0660*/  IMAD R15, R14, R21, R7 ;  /* 0x000000150e0f7224 */ /* 0x000fe200078e0207 */
[----:B------:R-:W-:Y:S01]  /*0670*/  IADD3 R14, PT, PT, R8, R7, RZ ;  /* 0x00000007080e7210 */ /* 0x000fe20007ffe0ff */
        /* <DEDUP_REMOVED lines=8> */
[----:B------:R-:W-:Y:S05]  /*0700*/  @!P0 BRA `(.L_x_8) ;  /* 0x0000001000b48947 */ /* 0x000fea0003800000 */
[C---:B------:R-:W-:Y:S01]  /*0710*/  ISETP.GE.U32.AND P0, PT, R21.reuse, 0x4, PT ;  /* 0x000000041500780c */ /* 0x040fe20003f06070 */
[----:B0-----:R-:W-:Y:S01]  /*0720*/  IMAD.MOV.U32 R13, RZ, RZ, RZ ;  /* 0x000000ffff0d7224 */ /* 0x001fe200078e00ff */
[----:B------:R-:W-:-:S11]  /*0730*/  LOP3.LUT R12, R21, 0x3, RZ, 0xc0, !PT ;  /* 0x00000003150c7812 */ /* 0x000fd600078ec0ff */
[----:B------:R-:W-:Y:S05]  /*0740*/  @!P0 BRA `(.L_x_9) ;  /* 0x0000000c00908947 */ /* 0x000fea0003800000 */
[----:B------:R0:W1:Y:S01]  /*0750*/  LDS R23, [R9] ;  /* 0x0000000009177984 */ /* 0x0000620000000800 */
[C---:B------:R-:W-:Y:S01]  /*0760*/  LOP3.LUT R13, R21.reuse, 0x7ffffffc, RZ, 0xc0, !PT ;  /* 0x7ffffffc150d7812 */ /* 0x040fe200078ec0ff */
[C---:B------:R-:W-:Y:S01]  /*0770*/  IMAD R17, R21.reuse, R21, RZ ;  /* 0x0000001515117224 */ /* 0x040fe200078e02ff */
[----:B------:R-:W-:Y:S01]  /*0780*/  LEA R19, R8, UR4, 0x2 ;  /* 0x0000000408137c11 */ /* 0x000fe2000f8e10ff */
[----:B------:R-:W2:Y:S01]  /*0790*/  LDCU UR5, c[0x0][0x388] ;  /* 0x00007100ff0577ac */ /* 0x000ea20008000800 */
[C---:B------:R-:W-:Y:S01]  /*07a0*/  LEA R14, R21.reuse, 0x4, 0x3 ;  /* 0x00000004150e7811 */ /* 0x040fe200078e18ff */
[----:B------:R-:W-:Y:S01]  /*07b0*/  IMAD.MOV R20, RZ, RZ, -R13 ;  /* 0x000000ffff147224 */ /* 0x000fe200078e0a0d */
[----:B------:R-:W-:Y:S01]  /*07c0*/  LEA R15, R21, 0x8, 0x3 ;  /* 0x00000008150f7811 */ /* 0x000fe200078e18ff */
[----:B------:R-:W-:Y:S01]  /*07d0*/  VIADD R19, R19, 0x8 ;  /* 0x0000000813137836 */ /* 0x000fe20000000000 */
[----:B------:R-:W-:Y:S02]  /*07e0*/  LEA R16, R21, 0xc, 0x3 ;  /* 0x0000000c15107811 */ /* 0x000fe400078e18ff */
[----:B0-----:R-:W-:-:S07]  /*07f0*/  LEA R18, R7, UR4, 0x2 ;  /* 0x0000000407127c11 */ /* 0x001fce000f8e10ff */
.L_x_18:
[----:B------:R-:W-:Y:S01]  /*0800*/  LEA R4, R17, R18, 0x3 ;  /* 0x0000001211047211 */ /* 0x000fe200078e18ff */
[----:B------:R-:W-:Y:S01]  /*0810*/  LDS R22, [R19+-0x8] ;  /* 0xfffff80013167984 */ /* 0x000fe20000000800 */
[----:B------:R-:W-:Y:S03]  /*0820*/  BSSY.RECONVERGENT B0, `(.L_x_10) ;  /* 0x0000033000007945 */ /* 0x000fe60003800200 */
[----:B0-----:R-:W0:Y:S02]  /*0830*/  LDS R5, [R4] ;  /* 0x0000000004057984 */ /* 0x001e240000000800 */
[----:B0-----:R-:W-:-:S05]  /*0840*/  IMAD.IADD R22, R22, 0x1, R5 ;  /* 0x0000000116167824 */ /* 0x001fca00078e0205 */
[----:B-1----:R-:W-:-:S13]  /*0850*/  ISETP.GT.AND P0, PT, R23, R22, PT ;  /* 0x000000161700720c */ /* 0x002fda0003f04270 */
[----:B--2-4-:R-:W-:Y:S05]  /*0860*/  @!P0 BRA `(.L_x_11) ;  /* 0x0000000000b88947 */ /* 0x014fea0003800000 */
[----:B------:R-:W0:Y:S01]  /*0870*/  LDC R25, c[0x0][0x38c] ;  /* 0x0000e300ff197b82 */ /* 0x000e220000000800 */
[----:B------:R-:W-:Y:S01]  /*0880*/  IABS R24, R6 ;  /* 0x0000000600187213 */ /* 0x000fe20000000000 */
[----:B------:R-:W-:Y:S01]  /*0890*/  STS [R9], R22 ;  /* 0x0000001609007388 */ /* 0x000fe20000000800 */
[----:B0-----:R-:W-:Y:S02]  /*08a0*/  IABS R21, R25 ;  /* 0x0000001900157213 */ /* 0x001fe40000000000 */
[----:B------:R-:W-:Y:S02]  /*08b0*/  ISETP.NE.AND P3, PT, R25, RZ, PT ;  /* 0x000000ff1900720c */ /* 0x000fe40003f65270 */
[----:B------:R-:W0:Y:S08]  /*08c0*/  I2F.RP R23, R21 ;  /* 0x0000001500177306 */ /* 0x000e300000209400 */
[----:B0-----:R-:W0:Y:S02]  /*08d0*/  MUFU.RCP R23, R23 ;  /* 0x0000001700177308 */ /* 0x001e240000001000 */
[----:B0-----:R-:W-:-:S06]  /*08e0*/  VIADD R26, R23, 0xffffffe ;  /* 0x0ffffffe171a7836 */ /* 0x001fcc0000000000 */
[----:B------:R0:W1:Y:S02]  /*08f0*/  F2I.FTZ.U32.TRUNC.NTZ R5, R26 ;  /* 0x0000001a00057305 */ /* 0x000064000021f000 */
[----:B0-----:R-:W-:Y:S01]  /*0900*/  LOP3.LUT R26, RZ, R25, RZ, 0x33, !PT ;  /* 0x00000019ff1a7212 */ /* 0x001fe200078e33ff */
[----:B-1----:R-:W-:-:S04]  /*0910*/  IMAD.MOV R4, RZ, RZ, -R5 ;  /* 0x000000ffff047224 */ /* 0x002fc800078e0a05 */
[----:B------:R-:W-:Y:S02]  /*0920*/  IMAD R27, R4, R21, RZ ;  /* 0x00000015041b7224 */ /* 0x000fe400078e02ff */
[----:B------:R-:W-:-:S05]  /*0930*/  HFMA2 R4, -RZ, RZ, 0, 0 ;  /* 0x00000000ff047431 */ /* 0x000fca00000001ff */
[----:B------:R-:W-:-:S06]  /*0940*/  IMAD.HI.U32 R4, R5, R27, R4 ;  /* 0x0000001b05047227 */ /* 0x000fcc00078e0004 */
[----:B------:R-:W-:-:S04]  /*0950*/  IMAD.HI.U32 R5, R4, R24, RZ ;  /* 0x0000001804057227 */ /* 0x000fc800078e00ff */
[----:B------:R-:W-:-:S04]  /*0960*/  IMAD.MOV R23, RZ, RZ, -R5 ;  /* 0x000000ffff177224 */ /* 0x000fc800078e0a05 */
[----:B------:R-:W-:Y:S01]  /*0970*/  IMAD R24, R21, R23, R24 ;  /* 0x0000001715187224 */ /* 0x000fe200078e0218 */
[----:B------:R-:W-:-:S04]  /*0980*/  IABS R23, R0 ;  /* 0x0000000000177213 */ /* 0x000fc80000000000 */
[----:B------:R-:W-:-:S13]  /*0990*/  ISETP.GT.U32.AND P1, PT, R21, R24, PT ;  /* 0x000000181500720c */ /* 0x000fda0003f24070 */
[----:B------:R-:W-:Y:S01]  /*09a0*/  @!P1 IMAD.IADD R24, R24, 0x1, -R21 ;  /* 0x0000000118189824 */ /* 0x000fe200078e0a15 */
[----:B------:R-:W-:-:S04]  /*09b0*/  @!P1 IADD3 R5, PT, PT, R5, 0x1, RZ ;  /* 0x0000000105059810 */ /* 0x000fc80007ffe0ff */
[----:B------:R-:W-:Y:S01]  /*09c0*/  ISETP.GE.U32.AND P0, PT, R24, R21, PT ;  /* 0x000000151800720c */ /* 0x000fe20003f06070 */
[----:B------:R-:W-:Y:S01]  /*09d0*/  IMAD.MOV.U32 R24, RZ, RZ, R23 ;  /* 0x000000ffff187224 */ /* 0x000fe200078e0017 */
[-C--:B------:R-:W-:Y:S02]  /*09e0*/  LOP3.LUT R23, R6, R25.reuse, RZ, 0x3c, !PT ;  /* 0x0000001906177212 */ /* 0x080fe400078e3cff */
[----:B------:R-:W-:Y:S01]  /*09f0*/  LOP3.LUT R25, R0, R25, RZ, 0x3c, !PT ;  /* 0x0000001900197212 */ /* 0x000fe200078e3cff */
[----:B------:R-:W-:Y:S01]  /*0a00*/  IMAD.HI.U32 R4, R4, R24, RZ ;  /* 0x0000001804047227 */ /* 0x000fe200078e00ff */
[----:B------:R-:W-:-:S03]  /*0a10*/  ISETP.GE.AND P2, PT, R23, RZ, PT ;  /* 0x000000ff1700720c */ /* 0x000fc60003f46270 */
[----:B------:R-:W-:-:S04]  /*0a20*/  IMAD.MOV R23, RZ, RZ, -R4 ;  /* 0x000000ffff177224 */ /* 0x000fc800078e0a04 */
[----:B------:R-:W-:Y:S02]  /*0a30*/  @P0 VIADD R5, R5, 0x1 ;  /* 0x0000000105050836 */ /* 0x000fe40000000000 */
[C---:B------:R-:W-:Y:S02]  /*0a40*/  IMAD R24, R21.reuse, R23, R24 ;  /* 0x0000001715187224 */ /* 0x040fe400078e0218 */
[----:B------:R-:W-:Y:S02]  /*0a50*/  IMAD.MOV.U32 R23, RZ, RZ, R22 ;  /* 0x000000ffff177224 */ /* 0x000fe400078e0016 */
[----:B------:R-:W-:Y:S01]  /*0a60*/  @!P2 IMAD.MOV R5, RZ, RZ, -R5 ;  /* 0x000000ffff05a224 */ /* 0x000fe200078e0a05 */
[----:B------:R-:W-:-:S04]  /*0a70*/  ISETP.GT.U32.AND P2, PT, R21, R24, PT ;  /* 0x000000181500720c */ /* 0x000fc80003f44070 */
[----:B------:R-:W-:-:S04]  /*0a80*/  SEL R5, R26, R5, !P3 ;  /* 0x000000051a057207 */ /* 0x000fc80005800000 */
[----:B--2---:R-:W-:-:S05]  /*0a90*/  ISETP.NE.AND P1, PT, R5, UR5, PT ;  /* 0x0000000505007c0c */ /* 0x004fca000bf25270 */
[----:B------:R-:W-:Y:S01]  /*0aa0*/  @!P2 IADD3 R24, PT, PT, R24, -R21, RZ ;  /* 0x800000151818a210 */ /* 0x000fe20007ffe0ff */
[----:B------:R-:W-:-:S03]  /*0ab0*/  @!P2 VIADD R4, R4, 0x1 ;  /* 0x000000010404a836 */ /* 0x000fc60000000000 */
[----:B------:R-:W-:-:S04]  /*0ac0*/  ISETP.GE.U32.AND P0, PT, R24, R21, PT ;  /* 0x000000151800720c */ /* 0x000fc80003f06070 */
[----:B------:R-:W-:Y:S04]  /*0ad0*/  @!P1 STS [R11], R22 ;  /* 0x000000160b009388 */ /* 0x000fe80000000800 */
[----:B------:R-:W0:Y:S01]  /*0ae0*/  @!P1 LDS R23, [R9] ;  /* 0x0000000009179984 */ /* 0x000e220000000800 */
[----:B------:R-:W-:-:S04]  /*0af0*/  ISETP.GE.AND P1, PT, R25, RZ, PT ;  /* 0x000000ff1900720c */ /* 0x000fc80003f26270 */
[----:B------:R-:W-:-:S09]  /*0b00*/  @P0 VIADD R4, R4, 0x1 ;  /* 0x0000000104040836 */ /* 0x000fd20000000000 */
[----:B------:R-:W-:-:S04]  /*0b10*/  @!P1 IADD3 R4, PT, PT, -R4, RZ, RZ ;  /* 0x000000ff04049210 */ /* 0x000fc80007ffe1ff */
[----:B------:R-:W-:-:S04]  /*0b20*/  SEL R4, R26, R4, !P3 ;  /* 0x000000041a047207 */ /* 0x000fc80005800000 */
[----:B------:R-:W-:-:S13]  /*0b30*/  ISETP.NE.AND P0, PT, R4, UR5, PT ;  /* 0x0000000504007c0c */ /* 0x000fda000bf05270 */
[----:B0-----:R0:W-:Y:S02]  /*0b40*/  @!P0 STS [R10], R23 ;  /* 0x000000170a008388 */ /* 0x0011e40000000800 */
.L_x_11:
[----:B--2---:R-:W-:Y:S05]  /*0b50*/  BSYNC.RECONVERGENT B0 ;  /* 0x0000000000007941 */ /* 0x004fea0003800200 */
.L_x_10:
[----:B------:R-:W1:Y:S01]  /*0b60*/  LDC R21, c[0x0][0x38c] ;  /* 0x0000e300ff157b82 */ /* 0x000e620000000800 */
[----:B------:R-:W-:Y:S01]  /*0b70*/  LDS R22, [R19+-0x4] ;  /* 0xfffffc0013167984 */ /* 0x000fe20000000800 */
[----:B------:R-:W-:Y:S01]  /*0b80*/  BSSY.RECONVERGENT B0, `(.L_x_12) ;  /* 0x0000033000007945 */ /* 0x000fe20003800200 */
[----:B-1----:R-:W-:-:S05]  /*0b90*/  IMAD R4, R14, R21, R18 ;  /* 0x000000150e047224 */ /* 0x002fca00078e0212 */
[----:B------:R-:W1:Y:S02]  /*0ba0*/  LDS R5, [R4] ;  /* 0x0000000004057984 */ /* 0x000e640000000800 */
[----:B-1----:R-:W-:-:S05]  /*0bb0*/  IMAD.IADD R22, R22, 0x1, R5 ;  /* 0x0000000116167824 */ /* 0x002fca00078e0205 */
[----:B------:R-:W-:-:S13]  /*0bc0*/  ISETP.GT.AND P0, PT, R23, R22, PT ;  /* 0x000000161700720c */ /* 0x000fda0003f04270 */
[----:B------:R1:W2:Y:S01]  /*0bd0*/  @!P0 LDS R22, [R9] ;  /* 0x0000000009168984 */ /* 0x0002a20000000800 */
[----:B------:R-:W-:Y:S05]  /*0be0*/  @!P0 BRA `(.L_x_13) ;  /* 0x0000000000b08947 */ /* 0x000fea0003800000 */
[----:B0-----:R-:W-:Y:S01]  /*0bf0*/  IABS R23, R21 ;  /* 0x0000001500177213 */ /* 0x001fe20000000000 */
[----:B--2---:R-:W-:Y:S01]  /*0c00*/  STS [R9], R22 ;  /* 0x0000001609007388 */ /* 0x004fe20000000800 */
[----:B------:R-:W-:Y:S02]  /*0c10*/  IABS R26, R6 ;  /* 0x00000006001a7213 */ /* 0x000fe40000000000 */
[----:B------:R-:W0:Y:S08]  /*0c20*/  I2F.RP R24, R23 ;  /* 0x0000001700187306 */ /* 0x000e300000209400 */
[----:B0-----:R-:W0:Y:S02]  /*0c30*/  MUFU.RCP R24, R24 ;  /* 0x0000001800187308 */ /* 0x001e240000001000 */
[----:B0-----:R-:W-:-:S06]  /*0c40*/  VIADD R25, R24, 0xffffffe ;  /* 0x0ffffffe18197836 */ /* 0x001fcc0000000000 */
[----:B------:R0:W2:Y:S02]  /*0c50*/  F2I.FTZ.U32.TRUNC.NTZ R5, R25 ;  /* 0x0000001900057305 */ /* 0x0000a4000021f000 */
[----:B0-----:R-:W-:Y:S01]  /*0c60*/  IABS R25, R0 ;  /* 0x0000000000197213 */ /* 0x001fe20000000000 */
[----:B--2---:R-:W-:-:S04]  /*0c70*/  IMAD.MOV R4, RZ, RZ, -R5 ;  /* 0x000000ffff047224 */ /* 0x004fc800078e0a05 */
[----:B------:R-:W-:Y:S01]  /*0c80*/  IMAD R27, R4, R23, RZ ;  /* 0x00000017041b7224 */ /* 0x000fe200078e02ff */
[----:B------:R-:W-:-:S05]  /*0c90*/  MOV R4, RZ ;  /* 0x000000ff00047202 */ /* 0x000fca0000000f00 */
[----:B------:R-:W-:-:S06]  /*0ca0*/  IMAD.HI.U32 R4, R5, R27, R4 ;  /* 0x0000001b05047227 */ /* 0x000fcc00078e0004 */
[----:B------:R-:W-:-:S04]  /*0cb0*/  IMAD.HI.U32 R5, R4, R26, RZ ;  /* 0x0000001a04057227 */ /* 0x000fc800078e00ff */
[----:B------:R-:W-:-:S04]  /*0cc0*/  IMAD.MOV R24, RZ, RZ, -R5 ;  /* 0x000000ffff187224 */ /* 0x000fc800078e0a05 */
[----:B------:R-:W-:-:S05]  /*0cd0*/  IMAD R24, R23, R24, R26 ;  /* 0x0000001817187224 */ /* 0x000fca00078e021a */
[----:B------:R-:W-:-:S13]  /*0ce0*/  ISETP.GT.U32.AND P0, PT, R23, R24, PT ;  /* 0x000000181700720c */ /* 0x000fda0003f04070 */
[----:B------:R-:W-:Y:S01]  /*0cf0*/  @!P0 IMAD.IADD R24, R24, 0x1, -R23 ;  /* 0x0000000118188824 */ /* 0x000fe200078e0a17 */
[----:B------:R-:W-:-:S04]  /*0d00*/  @!P0 IADD3 R5, PT, PT, R5, 0x1, RZ ;  /* 0x0000000105058810 */ /* 0x000fc80007ffe0ff */
[----:B------:R-:W-:Y:S01]  /*0d10*/  ISETP.GE.U32.AND P1, PT, R24, R23, PT ;  /* 0x000000171800720c */ /* 0x000fe20003f26070 */
[----:B------:R-:W-:Y:S01]  /*0d20*/  IMAD.MOV.U32 R24, RZ, RZ, R25 ;  /* 0x000000ffff187224 */ /* 0x000fe200078e0019 */
[----:B------:R-:W-:-:S03]  /*0d30*/  LOP3.LUT R25, R6, R21, RZ, 0x3c, !PT ;  /* 0x0000001506197212 */ /* 0x000fc600078e3cff */
[----:B------:R-:W-:Y:S01]  /*0d40*/  IMAD.HI.U32 R4, R4, R24, RZ ;  /* 0x0000001804047227 */ /* 0x000fe200078e00ff */
[----:B------:R-:W-:-:S03]  /*0d50*/  ISETP.GE.AND P2, PT, R25, RZ, PT ;  /* 0x000000ff1900720c */ /* 0x000fc60003f46270 */
[----:B------:R-:W-:-:S04]  /*0d60*/  IMAD.MOV R25, RZ, RZ, -R4 ;  /* 0x000000ffff197224 */ /* 0x000fc800078e0a04 */
[----:B------:R-:W-:Y:S01]  /*0d70*/  @P1 VIADD R5, R5, 0x1 ;  /* 0x0000000105051836 */ /* 0x000fe20000000000 */
[----:B------:R-:W-:Y:S01]  /*0d80*/  ISETP.NE.AND P1, PT, R21, RZ, PT ;  /* 0x000000ff1500720c */ /* 0x000fe20003f25270 */
[----:B------:R-:W-:Y:S01]  /*0d90*/  IMAD R26, R23, R25, R24 ;  /* 0x00000019171a7224 */ /* 0x000fe200078e0218 */
[----:B------:R-:W-:-:S03]  /*0da0*/  LOP3.LUT R24, RZ, R21, RZ, 0x33, !PT ;  /* 0x00000015ff187212 */ /* 0x000fc600078e33ff */
[----:B------:R-:W-:Y:S01]  /*0db0*/  @!P2 IMAD.MOV R5, RZ, RZ, -R5 ;  /* 0x000000ffff05a224 */ /* 0x000fe200078e0a05 */
[----:B------:R-:W-:-:S04]  /*0dc0*/  ISETP.GT.U32.AND P2, PT, R23, R26, PT ;  /* 0x0000001a1700720c */ /* 0x000fc80003f44070 */
[----:B------:R-:W-:-:S04]  /*0dd0*/  SEL R5, R24, R5, !P1 ;  /* 0x0000000518057207 */ /* 0x000fc80004800000 */
[----:B------:R-:W-:Y:S02]  /*0de0*/  ISETP.NE.AND P0, PT, R5, UR5, PT ;  /* 0x0000000505007c0c */ /* 0x000fe4000bf05270 */
[----:B------:R-:W-:-:S03]  /*0df0*/  LOP3.LUT R5, R0, R21, RZ, 0x3c, !PT ;  /* 0x0000001500057212 */ /* 0x000fc600078e3cff */
[----:B------:R-:W-:Y:S01]  /*0e00*/  @!P2 IADD3 R26, PT, PT, R26, -R23, RZ ;  /* 0x800000171a1aa210 */ /* 0x000fe20007ffe0ff */
[----:B------:R-:W-:-:S03]  /*0e10*/  @!P2 VIADD R4, R4, 0x1 ;  /* 0x000000010404a836 */ /* 0x000fc60000000000 */
[----:B------:R-:W-:-:S04]  /*0e20*/  ISETP.GE.U32.AND P3, PT, R26, R23, PT ;  /* 0x000000171a00720c */ /* 0x000fc80003f66070 */
[----:B------:R-:W-:Y:S04]  /*0e30*/  @!P0 STS [R11], R22 ;  /* 0x000000160b008388 */ /* 0x000fe80000000800 */
[----:B------:R-:W0:Y:S01]  /*0e40*/  @!P0 LDS R22, [R9] ;  /* 0x0000000009168984 */ /* 0x000e220000000800 */
[----:B------:R-:W-:-:S04]  /*0e50*/  ISETP.GE.AND P0, PT, R5, RZ, PT ;  /* 0x000000ff0500720c */ /* 0x000fc80003f06270 */
[----:B------:R-:W-:-:S09]  /*0e60*/  @P3 VIADD R4, R4, 0x1 ;  /* 0x0000000104043836 */ /* 0x000fd20000000000 */
[----:B------:R-:W-:-:S05]  /*0e70*/  @!P0 IMAD.MOV R4, RZ, RZ, -R4 ;  /* 0x000000ffff048224 */ /* 0x000fca00078e0a04 */
[----:B------:R-:W-:-:S04]  /*0e80*/  SEL R4, R24, R4, !P1 ;  /* 0x0000000418047207 */ /* 0x000fc80004800000 */
[----:B------:R-:W-:-:S13]  /*0e90*/  ISETP.NE.AND P0, PT, R4, UR5, PT ;  /* 0x0000000504007c0c */ /* 0x000fda000bf05270 */
[----:B0-----:R3:W-:Y:S02]  /*0ea0*/  @!P0 STS [R10], R22 ;  /* 0x000000160a008388 */ /* 0x0017e40000000800 */
.L_x_13:
[----:B------:R-:W-:Y:S05]  /*0eb0*/  BSYNC.RECONVERGENT B0 ;  /* 0x0000000000007941 */ /* 0x000fea0003800200 */
.L_x_12:
[----:B------:R-:W-:Y:S01]  /*0ec0*/  IMAD R4, R15, R21, R18 ;  /* 0x000000150f047224 */ /* 0x000fe200078e0212 */
[----:B0-----:R-:W-:Y:S01]  /*0ed0*/  LDS R23, [R19] ;  /* 0x0000000013177984 */ /* 0x001fe20000000800 */
[----:B------:R-:W-:Y:S04]  /*0ee0*/  BSSY.RECONVERGENT B0, `(.L_x_14) ;  /* 0x0000031000007945 */ /* 0x000fe80003800200 */
[----:B------:R-:W0:Y:S02]  /*0ef0*/  LDS R4, [R4] ;  /* 0x0000000004047984 */ /* 0x000e240000000800 */
[----:B0-----:R-:W-:-:S04]  /*0f00*/  IADD3 R23, PT, PT, R23, R4, RZ ;  /* 0x0000000417177210 */ /* 0x001fc80007ffe0ff */
[----:B--2---:R-:W-:-:S13]  /*0f10*/  ISETP.GT.AND P0, PT, R22, R23, PT ;  /* 0x000000171600720c */ /* 0x004fda0003f04270 */
[----:B------:R0:W2:Y:S01]  /*0f20*/  @!P0 LDS R23, [R9] ;  /* 0x0000000009178984 */ /* 0x0000a20000000800 */
[----:B------:R-:W-:Y:S05]  /*0f30*/  @!P0 BRA `(.L_x_15) ;  /* 0x0000000000ac8947 */ /* 0x000fea0003800000 */
[----:B---3--:R-:W-:Y:S01]  /*0f40*/  IABS R22, R21 ;  /* 0x0000001500167213 */ /* 0x008fe20000000000 */
[----:B------:R-:W-:Y:S01]  /*0f50*/  IMAD.MOV.U32 R4, RZ, RZ, RZ ;  /* 0x000000ffff047224 */ /* 0x000fe200078e00ff */
[----:B--2---:R-:W-:Y:S02]  /*0f60*/  STS [R9], R23 ;  /* 0x0000001709007388 */ /* 0x004fe40000000800 */
[----:B------:R-:W2:Y:S08]  /*0f70*/  I2F.RP R24, R22 ;  /* 0x0000001600187306 */ /* 0x000eb00000209400 */
[----:B--2---:R-:W2:Y:S02]  /*0f80*/  MUFU.RCP R24, R24 ;  /* 0x0000001800187308 */ /* 0x004ea40000001000 */
[----:B--2---:R-:W-:-:S06]  /*0f90*/  VIADD R25, R24, 0xffffffe ;  /* 0x0ffffffe18197836 */ /* 0x004fcc0000000000 */
[----:B------:R2:W3:Y:S02]  /*0fa0*/  F2I.FTZ.U32.TRUNC.NTZ R5, R25 ;  /* 0x0000001900057305 */ /* 0x0004e4000021f000 */
[----:B--2---:R-:W-:Y:S01]  /*0fb0*/  IABS R25, R0 ;  /* 0x0000000000197213 */ /* 0x004fe20000000000 */
[----:B---3--:R-:W-:-:S04]  /*0fc0*/  IMAD.MOV R27, RZ, RZ, -R5 ;  /* 0x000000ffff1b7224 */ /* 0x008fc800078e0a05 */
[----:B------:R-:W-:-:S04]  /*0fd0*/  IMAD R27, R27, R22, RZ ;  /* 0x000000161b1b7224 */ /* 0x000fc800078e02ff */
[----:B------:R-:W-:Y:S01]  /*0fe0*/  IMAD.HI.U32 R4, R5, R27, R4 ;  /* 0x0000001b05047227 */ /* 0x000fe200078e0004 */
[----:B------:R-:W-:-:S05]  /*0ff0*/  IABS R27, R6 ;  /* 0x00000006001b7213 */ /* 0x000fca0000000000 */
[----:B------:R-:W-:-:S04]  /*1000*/  IMAD.HI.U32 R5, R4, R27, RZ ;  /* 0x0000001b04057227 */ /* 0x000fc800078e00ff */
[----:B------:R-:W-:Y:S01]  /*1010*/  IMAD.HI.U32 R4, R4, R25, RZ ;  /* 0x0000001904047227 */ /* 0x000fe200078e00ff */
[----:B------:R-:W-:-:S05]  /*1020*/  IADD3 R24, PT, PT, -R5, RZ, RZ ;  /* 0x000000ff05187210 */ /* 0x000fca0007ffe1ff */
[----:B------:R-:W-:Y:S01]  /*1030*/  IMAD R27, R22, R24, R27 ;  /* 0x00000018161b7224 */ /* 0x000fe200078e021b */
[----:B------:R-:W-:-:S04]  /*1040*/  LOP3.LUT R24, R6, R21, RZ, 0x3c, !PT ;  /* 0x0000001506187212 */ /* 0x000fc800078e3cff */
[----:B------:R-:W-:Y:S02]  /*1050*/  ISETP.GT.U32.AND P0, PT, R22, R27, PT ;  /* 0x0000001b1600720c */ /* 0x000fe40003f04070 */
[----:B------:R-:W-:Y:S02]  /*1060*/  ISETP.GE.AND P2, PT, R24, RZ, PT ;  /* 0x000000ff1800720c */ /* 0x000fe40003f46270 */
[----:B------:R-:W-:-:S05]  /*1070*/  IADD3 R24, PT, PT, -R4, RZ, RZ ;  /* 0x000000ff04187210 */ /* 0x000fca0007ffe1ff */
[----:B------:R-:W-:Y:S01]  /*1080*/  IMAD R25, R22, R24, R25 ;  /* 0x0000001816197224 */ /* 0x000fe200078e0219 */
[----:B------:R-:W-:-:S03]  /*1090*/  LOP3.LUT R24, RZ, R21, RZ, 0x33, !PT ;  /* 0x00000015ff187212 */ /* 0x000fc600078e33ff */
[----:B------:R-:W-:Y:S02]  /*10a0*/  @!P0 IMAD.IADD R27, R27, 0x1, -R22 ;  /* 0x000000011b1b8824 */ /* 0x000fe400078e0a16 */
[----:B------:R-:W-:-:S03]  /*10b0*/  @!P0 VIADD R5, R5, 0x1 ;  /* 0x0000000105058836 */ /* 0x000fc60000000000 */
[----:B------:R-:W-:-:S13]  /*10c0*/  ISETP.GE.U32.AND P1, PT, R27, R22, PT ;  /* 0x000000161b00720c */ /* 0x000fda0003f26070 */
[----:B------:R-:W-:Y:S01]  /*10d0*/  @P1 VIADD R5, R5, 0x1 ;  /* 0x0000000105051836 */ /* 0x000fe20000000000 */
[----:B------:R-:W-:-:S03]  /*10e0*/  ISETP.NE.AND P1, PT, R21, RZ, PT ;  /* 0x000000ff1500720c */ /* 0x000fc60003f25270 */
[----:B------:R-:W-:Y:S01]  /*10f0*/  @!P2 IMAD.MOV R5, RZ, RZ, -R5 ;  /* 0x000000ffff05a224 */ /* 0x000fe200078e0a05 */
[----:B------:R-:W-:-:S04]  /*1100*/  ISETP.GT.U32.AND P2, PT, R22, R25, PT ;  /* 0x000000191600720c */ /* 0x000fc80003f44070 */
[----:B------:R-:W-:-:S04]  /*1110*/  SEL R5, R24, R5, !P1 ;  /* 0x0000000518057207 */ /* 0x000fc80004800000 */
[----:B------:R-:W-:Y:S02]  /*1120*/  ISETP.NE.AND P0, PT, R5, UR5, PT ;  /* 0x0000000505007c0c */ /* 0x000fe4000bf05270 */
[----:B------:R-:W-:-:S03]  /*1130*/  LOP3.LUT R5, R0, R21, RZ, 0x3c, !PT ;  /* 0x0000001500057212 */ /* 0x000fc600078e3cff */
[----:B------:R-:W-:Y:S02]  /*1140*/  @!P2 IMAD.IADD R25, R25, 0x1, -R22 ;  /* 0x000000011919a824 */ /* 0x000fe400078e0a16 */
[----:B------:R-:W-:-:S03]  /*1150*/  @!P2 VIADD R4, R4, 0x1 ;  /* 0x000000010404a836 */ /* 0x000fc60000000000 */
[----:B------:R-:W-:-:S03]  /*1160*/  ISETP.GE.U32.AND P3, PT, R25, R22, PT ;  /* 0x000000161900720c */ /* 0x000fc60003f66070 */
[----:B------:R-:W-:Y:S04]  /*1170*/  @!P0 STS [R11], R23 ;  /* 0x000000170b008388 */ /* 0x000fe80000000800 */
[----:B------:R-:W2:Y:S01]  /*1180*/  @!P0 LDS R23, [R9] ;  /* 0x0000000009178984 */ /* 0x000ea20000000800 */
[----:B------:R-:W-:-:S05]  /*1190*/  ISETP.GE.AND P0, PT, R5, RZ, PT ;  /* 0x000000ff0500720c */ /* 0x000fca0003f06270 */
[----:B------:R-:W-:-:S08]  /*11a0*/  @P3 IADD3 R4, PT, PT, R4, 0x1, RZ ;  /* 0x0000000104043810 */ /* 0x000fd00007ffe0ff */
[----:B------:R-:W-:-:S05]  /*11b0*/  @!P0 IMAD.MOV R4, RZ, RZ, -R4 ;  /* 0x000000ffff048224 */ /* 0x000fca00078e0a04 */
[----:B------:R-:W-:-:S04]  /*11c0*/  SEL R4, R24, R4, !P1 ;  /* 0x0000000418047207 */ /* 0x000fc80004800000 */
[----:B------:R-:W-:-:S13]  /*11d0*/  ISETP.NE.AND P0, PT, R4, UR5, PT ;  /* 0x0000000504007c0c */ /* 0x000fda000bf05270 */
[----:B--2---:R4:W-:Y:S02]  /*11e0*/  @!P0 STS [R10], R23 ;  /* 0x000000170a008388 */ /* 0x0049e40000000800 */
.L_x_15:
[----:B------:R-:W-:Y:S05]  /*11f0*/  BSYNC.RECONVERGENT B0 ;  /* 0x0000000000007941 */ /* 0x000fea0003800200 */
.L_x_14:
[----:B------:R-:W-:Y:S01]  /*1200*/  IMAD R4, R16, R21, R18 ;  /* 0x0000001510047224 */ /* 0x000fe200078e0212 */
[----:B---3--:R-:W-:Y:S01]  /*1210*/  LDS R22, [R19+0x4] ;  /* 0x0000040013167984 */ /* 0x008fe20000000800 */
[----:B------:R-:W-:Y:S01]  /*1220*/  VIADD R20, R20, 0x4 ;  /* 0x0000000414147836 */ /* 0x000fe20000000000 */
[----:B------:R-:W-:Y:S02]  /*1230*/  BSSY.RECONVERGENT B0, `(.L_x_16) ;  /* 0x0000032000007945 */ /* 0x000fe40003800200 */
[----:B------:R-:W3:Y:S02]  /*1240*/  LDS R5, [R4] ;  /* 0x0000000004057984 */ /* 0x000ee40000000800 */
[----:B------:R-:W-:Y:S01]  /*1250*/  ISETP.NE.AND P0, PT, R20, RZ, PT ;  /* 0x000000ff1400720c */ /* 0x000fe20003f05270 */
[----:B---3--:R-:W-:-:S05]  /*1260*/  IMAD.IADD R22, R22, 0x1, R5 ;  /* 0x0000000116167824 */ /* 0x008fca00078e0205 */
[----:B--2---:R-:W-:-:S13]  /*1270*/  ISETP.GT.AND P1, PT, R23, R22, PT ;  /* 0x000000161700720c */ /* 0x004fda0003f24270 */
[----:B------:R-:W-:Y:S05]  /*1280*/  @!P1 BRA `(.L_x_17) ;  /* 0x0000000000b09947 */ /* 0x000fea0003800000 */
[----:B----4-:R-:W-:Y:S01]  /*1290*/  IABS R23, R21 ;  /* 0x0000001500177213 */ /* 0x010fe20000000000 */
[----:B------:R-:W-:Y:S01]  /*12a0*/  STS [R9], R22 ;  /* 0x0000001609007388 */ /* 0x000fe20000000800 */
[----:B------:R-:W-:Y:S02]  /*12b0*/  IABS R28, R0 ;  /* 0x00000000001c7213 */ /* 0x000fe40000000000 */
[----:B------:R-:W2:Y:S08]  /*12c0*/  I2F.RP R24, R23 ;  /* 0x0000001700187306 */ /* 0x000eb00000209400 */
[----:B--2---:R-:W2:Y:S02]  /*12d0*/  MUFU.RCP R24, R24 ;  /* 0x0000001800187308 */ /* 0x004ea40000001000 */
[----:B--2---:R-:W-:-:S06]  /*12e0*/  IADD3 R4, PT, PT, R24, 0xffffffe, RZ ;  /* 0x0ffffffe18047810 */ /* 0x004fcc0007ffe0ff */
[----:B------:R2:W3:Y:S02]  /*12f0*/  F2I.FTZ.U32.TRUNC.NTZ R5, R4 ;  /* 0x0000000400057305 */ /* 0x0004e4000021f000 */
[----:B--2---:R-:W-:Y:S02]  /*1300*/  IMAD.MOV.U32 R4, RZ, RZ, RZ ;  /* 0x000000ffff047224 */ /* 0x004fe400078e00ff */
[----:B---3--:R-:W-:-:S04]  /*1310*/  IMAD.MOV R26, RZ, RZ, -R5 ;  /* 0x000000ffff1a7224 */ /* 0x008fc800078e0a05 */
[----:B------:R-:W-:Y:S01]  /*1320*/  IMAD R25, R26, R23, RZ ;  /* 0x000000171a197224 */ /* 0x000fe200078e02ff */
[----:B------:R-:W-:-:S03]  /*1330*/  IABS R26, R6 ;  /* 0x00000006001a7213 */ /* 0x000fc60000000000 */
[----:B------:R-:W-:-:S06]  /*1340*/  IMAD.HI.U32 R25, R5, R25, R4 ;  /* 0x0000001905197227 */ /* 0x000fcc00078e0004 */
[----:B------:R-:W-:-:S04]  /*1350*/  IMAD.HI.U32 R4, R25, R28, RZ ;  /* 0x0000001c19047227 */ /* 0x000fc800078e00ff */
[----:B------:R-:W-:Y:S01]  /*1360*/  IMAD.HI.U32 R5, R25, R26, RZ ;  /* 0x0000001a19057227 */ /* 0x000fe200078e00ff */
[----:B------:R-:W-:-:S03]  /*1370*/  IADD3 R25, PT, PT, -R4, RZ, RZ ;  /* 0x000000ff04197210 */ /* 0x000fc60007ffe1ff */
[----:B------:R-:W-:Y:S02]  /*1380*/  IMAD.MOV R24, RZ, RZ, -R5 ;  /* 0x000000ffff187224 */ /* 0x000fe400078e0a05 */
[C---:B------:R-:W-:Y:S02]  /*1390*/  IMAD R28, R23.reuse, R25, R28 ;  /* 0x00000019171c7224 */ /* 0x040fe400078e021c */
[----:B------:R-:W-:-:S03]  /*13a0*/  IMAD R24, R23, R24, R26 ;  /* 0x0000001817187224 */ /* 0x000fc600078e021a */
[C---:B------:R-:W-:Y:S02]  /*13b0*/  ISETP.GT.U32.AND P5, PT, R23.reuse, R28, PT ;  /* 0x0000001c1700720c */ /* 0x040fe40003fa4070 */
[----:B------:R-:W-:-:S11]  /*13c0*/  ISETP.GT.U32.AND P3, PT, R23, R24, PT ;  /* 0x000000181700720c */ /* 0x000fd60003f64070 */
[--C-:B------:R-:W-:Y:S01]  /*13d0*/  @!P5 IMAD.IADD R28, R28, 0x1, -R23.reuse ;  /* 0x000000011c1cd824 */ /* 0x100fe200078e0a17 */
[----:B------:R-:W-:Y:S01]  /*13e0*/  @!P5 IADD3 R4, PT, PT, R4, 0x1, RZ ;  /* 0x000000010404d810 */ /* 0x000fe20007ffe0ff */
[----:B------:R-:W-:Y:S02]  /*13f0*/  @!P3 IMAD.IADD R24, R24, 0x1, -R23 ;  /* 0x000000011818b824 */ /* 0x000fe400078e0a17 */
[----:B------:R-:W-:Y:S01]  /*1400*/  @!P3 VIADD R5, R5, 0x1 ;  /* 0x000000010505b836 */ /* 0x000fe20000000000 */
[-C--:B------:R-:W-:Y:S02]  /*1410*/  ISETP.GE.U32.AND P6, PT, R28, R23.reuse, PT ;  /* 0x000000171c00720c */ /* 0x080fe40003fc6070 */
[----:B------:R-:W-:Y:S02]  /*1420*/  ISETP.GE.U32.AND P4, PT, R24, R23, PT ;  /* 0x000000171800720c */ /* 0x000fe40003f86070 */
[-C--:B------:R-:W-:Y:S02]  /*1430*/  LOP3.LUT R23, R6, R21.reuse, RZ, 0x3c, !PT ;  /* 0x0000001506177212 */ /* 0x080fe400078e3cff */
[----:B------:R-:W-:-:S02]  /*1440*/  LOP3.LUT R24, R0, R21, RZ, 0x3c, !PT ;  /* 0x0000001500187212 */ /* 0x000fc400078e3cff */
[----:B------:R-:W-:Y:S02]  /*1450*/  ISETP.GE.AND P1, PT, R23, RZ, PT ;  /* 0x000000ff1700720c */ /* 0x000fe40003f26270 */
[----:B------:R-:W-:Y:S02]  /*1460*/  ISETP.GE.AND P2, PT, R24, RZ, PT ;  /* 0x000000ff1800720c */ /* 0x000fe40003f46270 */
[----:B------:R-:W-:Y:S01]  /*1470*/  ISETP.NE.AND P3, PT, R21, RZ, PT ;  /* 0x000000ff1500720c */ /* 0x000fe20003f65270 */
[----:B------:R-:W-:Y:S01]  /*1480*/  @P6 VIADD R4, R4, 0x1 ;  /* 0x0000000104046836 */ /* 0x000fe20000000000 */
[----:B------:R-:W-:Y:S01]  /*1490*/  LOP3.LUT R23, RZ, R21, RZ, 0x33, !PT ;  /* 0x00000015ff177212 */ /* 0x000fe200078e33ff */
[----:B------:R-:W-:-:S06]  /*14a0*/  @P4 VIADD R5, R5, 0x1 ;  /* 0x0000000105054836 */ /* 0x000fcc0000000000 */
[----:B------:R-:W-:Y:S02]  /*14b0*/  @!P1 IMAD.MOV R5, RZ, RZ, -R5 ;  /* 0x000000ffff059224 */ /* 0x000fe400078e0a05 */
[----:B------:R-:W-:-:S03]  /*14c0*/  @!P2 IADD3 R4, PT, PT, -R4, RZ, RZ ;  /* 0x000000ff0404a210 */ /* 0x000fc60007ffe1ff */
[C---:B------:R-:W-:Y:S02]  /*14d0*/  SEL R5, R23.reuse, R5, !P3 ;  /* 0x0000000517057207 */ /* 0x040fe40005800000 */
[----:B------:R-:W-:Y:S01]  /*14e0*/  SEL R4, R23, R4, !P3 ;  /* 0x0000000417047207 */ /* 0x000fe20005800000 */
[----:B------:R-:W-:Y:S01]  /*14f0*/  IMAD.MOV.U32 R23, RZ, RZ, R22 ;  /* 0x000000ffff177224 */ /* 0x000fe200078e0016 */
[----:B------:R-:W-:Y:S02]  /*1500*/  ISETP.NE.AND P1, PT, R5, UR5, PT ;  /* 0x0000000505007c0c */ /* 0x000fe4000bf25270 */
[----:B------:R-:W-:-:S11]  /*1510*/  ISETP.NE.AND P2, PT, R4, UR5, PT ;  /* 0x0000000504007c0c */ /* 0x000fd6000bf45270 */
[----:B------:R-:W-:Y:S04]  /*1520*/  @!P1 STS [R11], R22 ;  /* 0x000000160b009388 */ /* 0x000fe80000000800 */
[----:B------:R-:W2:Y:S04]  /*1530*/  @!P2 LDS R23, [R9] ;  /* 0x000000000917a984 */ /* 0x000ea80000000800 */
[----:B--2---:R2:W-:Y:S02]  /*1540*/  @!P2 STS [R10], R23 ;  /* 0x000000170a00a388 */ /* 0x0045e40000000800 */
.L_x_17:
[----:B------:R-:W-:Y:S05]  /*1550*/  BSYNC.RECONVERGENT B0 ;  /* 0x0000000000007941 */ /* 0x000fea0003800200 */
.L_x_16:
[----:B------:R-:W-:Y:S02]  /*1560*/  IMAD R18, R21, 0x10, R18 ;  /* 0x0000001015127824 */ /* 0x000fe400078e0212 */
[----:B------:R-:W-:Y:S01]  /*1570*/  VIADD R19, R19, 0x10 ;  /* 0x0000001013137836 */ /* 0x000fe20000000000 */
[----:B------:R-:W-:Y:S06]  /*1580*/  @P0 BRA `(.L_x_18) ;  /* 0xfffffff0009c0947 */ /* 0x000fec000383ffff */
.L_x_9:
[----:B------:R-:W-:-:S13]  /*1590*/  ISETP.NE.AND P0, PT, R12, RZ, PT ;  /* 0x000000ff0c00720c */ /* 0x000fda0003f05270 */
[----:B------:R-:W-:Y:S05]  /*15a0*/  @!P0 BRA `(.L_x_8) ;  /* 0x00000004000c8947 */ /* 0x000fea0003800000 */
[----:B------:R3:W0:Y:S01]  /*15b0*/  LDS R15, [R9] ;  /* 0x00000000090f7984 */ /* 0x0006220000000800 */
[----:B------:R-:W0:Y:S01]  /*15c0*/  LDC R5, c[0x0][0x38c] ;  /* 0x0000e300ff057b82 */ /* 0x000e220000000800 */
[----:B------:R-:W-:Y:S01]  /*15d0*/  LEA R4, R21, R13, 0x1 ;  /* 0x0000000d15047211 */ /* 0x000fe200078e08ff */
[----:B------:R-:W-:Y:S01]  /*15e0*/  IMAD.IADD R8, R8, 0x1, R13 ;  /* 0x0000000108087824 */ /* 0x000fe200078e020d */
[----:B------:R-:W0:Y:S01]  /*15f0*/  LDCU UR5, c[0x0][0x388] ;  /* 0x00007100ff0577ac */ /* 0x000e220008000800 */
[----:B------:R-:W-:Y:S02]  /*1600*/  IMAD.MOV R12, RZ, RZ, -R12 ;  /* 0x000000ffff0c7224 */ /* 0x000fe400078e0a0c */
[----:B------:R-:W-:Y:S01]  /*1610*/  IMAD R7, R4, R21, R7 ;  /* 0x0000001504077224 */ /* 0x000fe200078e0207 */
[----:B------:R-:W-:-:S04]  /*1620*/  LEA R4, R8, UR4, 0x2 ;  /* 0x0000000408047c11 */ /* 0x000fc8000f8e10ff */
[----:B---3--:R-:W-:-:S07]  /*1630*/  LEA R8, R7, UR4, 0x2 ;  /* 0x0000000407087c11 */ /* 0x008fce000f8e10ff */
.L_x_21:
[----:B------:R-:W-:Y:S01]  /*1640*/  LDS R14, [R4] ;  /* 0x00000000040e7984 */ /* 0x000fe20000000800 */
[----:B------:R-:W-:Y:S01]  /*1650*/  IADD3 R12, PT, PT, R12, 0x1, RZ ;  /* 0x000000010c0c7810 */ /* 0x000fe20007ffe0ff */
[----:B------:R-:W-:Y:S02]  /*1660*/  BSSY.RECONVERGENT B0, `(.L_x_19) ;  /* 0x0000034000007945 */ /* 0x000fe40003800200 */
[----:B------:R-:W3:Y:S01]  /*1670*/  LDS R7, [R8] ;  /* 0x0000000008077984 */ /* 0x000ee20000000800 */
[----:B------:R-:W-:Y:S01]  /*1680*/  ISETP.NE.AND P0, PT, R12, RZ, PT ;  /* 0x000000ff0c00720c */ /* 0x000fe20003f05270 */
[----:B---3--:R-:W-:-:S05]  /*1690*/  IMAD.IADD R14, R14, 0x1, R7 ;  /* 0x000000010e0e7824 */ /* 0x008fca00078e0207 */
[----:B0-----:R-:W-:-:S13]  /*16a0*/  ISETP.GT.AND P1, PT, R15, R14, PT ;  /* 0x0000000e0f00720c */ /* 0x001fda0003f24270 */
[----:B------:R-:W-:Y:S05]  /*16b0*/  @!P1 BRA `(.L_x_20) ;  /* 0x0000000000b89947 */ /* 0x000fea0003800000 */
[----:B------:R-:W-:Y:S01]  /*16c0*/  IABS R7, R5 ;  /* 0x0000000500077213 */ /* 0x000fe20000000000 */
[----:B------:R-:W-:Y:S01]  /*16d0*/  STS [R9], R14 ;  /* 0x0000000e09007388 */ /* 0x000fe20000000800 */
[----:B------:R-:W-:Y:S02]  /*16e0*/  IABS R20, R0 ;  /* 0x0000000000147213 */ /* 0x000fe40000000000 */
[----:B------:R-:W0:Y:S08]  /*16f0*/  I2F.RP R13, R7 ;  /* 0x00000007000d7306 */ /* 0x000e300000209400 */
[----:B0-----:R-:W0:Y:S02]  /*1700*/  MUFU.RCP R13, R13 ;  /* 0x0000000d000d7308 */ /* 0x001e240000001000 */
[----:B0-----:R-:W-:-:S06]  /*1710*/  VIADD R16, R13, 0xffffffe ;  /* 0x0ffffffe0d107836 */ /* 0x001fcc0000000000 */
[----:B------:R0:W3:Y:S02]  /*1720*/  F2I.FTZ.U32.TRUNC.NTZ R17, R16 ;  /* 0x0000001000117305 */ /* 0x0000e4000021f000 */
[----:B0-----:R-:W-:Y:S02]  /*1730*/  IMAD.MOV.U32 R16, RZ, RZ, RZ ;  /* 0x000000ffff107224 */ /* 0x001fe400078e00ff */
        /* <DEDUP_REMOVED lines=8> */
[C---:B------:R-:W-:Y:S01]  /*17c0*/  IMAD R18, R7.reuse, R15, R18 ;  /* 0x0000000f07127224 */ /* 0x040fe200078e0212 */
[----:B------:R-:W-:Y:S01]  /*17d0*/  LOP3.LUT R15, R0, R5, RZ, 0x3c, !PT ;  /* 0x00000005000f7212 */ /* 0x000fe200078e3cff */
[----:B------:R-:W-:-:S03]  /*17e0*/  IMAD R20, R7, R17, R20 ;  /* 0x0000001107147224 */ /* 0x000fc600078e0214 */
[C---:B------:R-:W-:Y:S02]  /*17f0*/  ISETP.GT.U32.AND P3, PT, R7.reuse, R18, PT ;  /* 0x000000120700720c */ /* 0x040fe40003f64070 */
[----:B------:R-:W-:Y:S02]  /*1800*/  ISETP.GT.U32.AND P5, PT, R7, R20, PT ;  /* 0x000000140700720c */ /* 0x000fe40003fa4070 */
[----:B------:R-:W-:Y:S02]  /*1810*/  ISETP.GE.AND P2, PT, R15, RZ, PT ;  /* 0x000000ff0f00720c */ /* 0x000fe40003f46270 */
[----:B------:R-:W-:-:S07]  /*1820*/  MOV R15, R14 ;  /* 0x0000000e000f7202 */ /* 0x000fce0000000f00 */
[--C-:B------:R-:W-:Y:S01]  /*1830*/  @!P3 IMAD.IADD R18, R18, 0x1, -R7.reuse ;  /* 0x000000011212b824 */ /* 0x100fe200078e0a07 */
[----:B------:R-:W-:Y:S01]  /*1840*/  @!P3 IADD3 R13, PT, PT, R13, 0x1, RZ ;  /* 0x000000010d0db810 */ /* 0x000fe20007ffe0ff */
[----:B------:R-:W-:Y:S01]  /*1850*/  @!P5 IMAD.IADD R20, R20, 0x1, -R7 ;  /* 0x000000011414d824 */ /* 0x000fe200078e0a07 */
[----:B------:R-:W-:Y:S01]  /*1860*/  ISETP.NE.AND P3, PT, R5, RZ, PT ;  /* 0x000000ff0500720c */ /* 0x000fe20003f65270 */
[----:B------:R-:W-:Y:S01]  /*1870*/  @!P5 VIADD R16, R16, 0x1 ;  /* 0x000000011010d836 */ /* 0x000fe20000000000 */
[-C--:B------:R-:W-:Y:S02]  /*1880*/  ISETP.GE.U32.AND P4, PT, R18, R7.reuse, PT ;  /* 0x000000071200720c */ /* 0x080fe40003f86070 */
[----:B------:R-:W-:Y:S02]  /*1890*/  ISETP.GE.U32.AND P6, PT, R20, R7, PT ;  /* 0x000000071400720c */ /* 0x000fe40003fc6070 */
[----:B------:R-:W-:-:S04]  /*18a0*/  LOP3.LUT R7, R6, R5, RZ, 0x3c, !PT ;  /* 0x0000000506077212 */ /* 0x000fc800078e3cff */
[----:B------:R-:W-:-:S05]  /*18b0*/  ISETP.GE.AND P1, PT, R7, RZ, PT ;  /* 0x000000ff0700720c */ /* 0x000fca0003f26270 */
[----:B------:R-:W-:Y:S02]  /*18c0*/  @P4 VIADD R13, R13, 0x1 ;  /* 0x000000010d0d4836 */ /* 0x000fe40000000000 */
[----:B------:R-:W-:-:S03]  /*18d0*/  @P6 VIADD R16, R16, 0x1 ;  /* 0x0000000110106836 */ /* 0x000fc60000000000 */
[----:B------:R-:W-:Y:S01]  /*18e0*/  MOV R7, R13 ;  /* 0x0000000d00077202 */ /* 0x000fe20000000f00 */
[----:B------:R-:W-:Y:S01]  /*18f0*/  IMAD.MOV.U32 R13, RZ, RZ, R16 ;  /* 0x000000ffff0d7224 */ /* 0x000fe200078e0010 */
[----:B------:R-:W-:-:S03]  /*1900*/  LOP3.LUT R16, RZ, R5, RZ, 0x33, !PT ;  /* 0x00000005ff107212 */ /* 0x000fc600078e33ff */
[----:B------:R-:W-:Y:S02]  /*1910*/  @!P1 IMAD.MOV R7, RZ, RZ, -R7 ;  /* 0x000000ffff079224 */ /* 0x000fe400078e0a07 */
[----:B------:R-:W-:-:S03]  /*1920*/  @!P2 IMAD.MOV R13, RZ, RZ, -R13 ;  /* 0x000000ffff0da224 */ /* 0x000fc600078e0a0d */
[C---:B------:R-:W-:Y:S02]  /*1930*/  SEL R7, R16.reuse, R7, !P3 ;  /* 0x0000000710077207 */ /* 0x040fe40005800000 */
[----:B------:R-:W-:Y:S02]  /*1940*/  SEL R13, R16, R13, !P3 ;  /* 0x0000000d100d7207 */ /* 0x000fe40005800000 */
[----:B------:R-:W-:Y:S02]  /*1950*/  ISETP.NE.AND P1, PT, R7, UR5, PT ;  /* 0x0000000507007c0c */ /* 0x000fe4000bf25270 */
[----:B------:R-:W-:-:S11]  /*1960*/  ISETP.NE.AND P2, PT, R13, UR5, PT ;  /* 0x000000050d007c0c */ /* 0x000fd6000bf45270 */
[----:B------:R-:W-:Y:S04]  /*1970*/  @!P1 STS [R11], R14 ;  /* 0x0000000e0b009388 */ /* 0x000fe80000000800 */
[----:B------:R-:W0:Y:S04]  /*1980*/  @!P2 LDS R15, [R9] ;  /* 0x00000000090fa984 */ /* 0x000e280000000800 */
[----:B0-----:R0:W-:Y:S02]  /*1990*/  @!P2 STS [R10], R15 ;  /* 0x0000000f0a00a388 */ /* 0x0011e40000000800 */
.L_x_20:
[----:B------:R-:W-:Y:S05]  /*19a0*/  BSYNC.RECONVERGENT B0 ;  /* 0x0000000000007941 */ /* 0x000fea0003800200 */
.L_x_19:
[----:B------:R-:W-:Y:S02]  /*19b0*/  VIADD R4, R4, 0x4 ;  /* 0x0000000404047836 */ /* 0x000fe40000000000 */
[----:B------:R-:W-:Y:S01]  /*19c0*/  IMAD R8, R5, 0x4, R8 ;  /* 0x0000000405087824 */ /* 0x000fe200078e0208 */
[----:B------:R-:W-:Y:S06]  /*19d0*/  @P0 BRA `(.L_x_21) ;  /* 0xfffffffc00180947 */ /* 0x000fec000383ffff */
.L_x_8:
[----:B01----:R-:W0:Y:S04]  /*19e0*/  LDS R9, [R9] ;  /* 0x0000000009097984 */ /* 0x003e280000000800 */
[----:B0-----:R-:W-:Y:S01]  /*19f0*/  STG.E desc[UR6][R2.64], R9 ;  /* 0x0000000902007986 */ /* 0x001fe2000c101906 */
[----:B------:R-:W-:Y:S06]  /*1a00*/  BAR.SYNC.DEFER_BLOCKING 0x0 ;  /* 0x0000000000007b1d */ /* 0x000fec0000010000 */
[----:B------:R-:W-:Y:S05]  /*1a10*/  EXIT ;  /* 0x000000000000794d */ /* 0x000fea0003800000 */
.L_x_22:
        /* <DEDUP_REMOVED lines=14> */
.L_x_29:


//--------------------- .text._Z7Phase_1Piiii     --------------------------
	.section	.text._Z7Phase_1Piiii,"ax",@progbits
	.align	128
        .global         _Z7Phase_1Piiii
        .type           _Z7Phase_1Piiii,@function
        .size           _Z7Phase_1Piiii,(.L_x_30 - _Z7Phase_1Piiii)
        .other          _Z7Phase_1Piiii,@"STO_CUDA_ENTRY STV_DEFAULT"
_Z7Phase_1Piiii:
.text._Z7Phase_1Piiii:
[----:B------:R-:W-:Y:S01]  /*0000*/  LDC R1, c[0x0][0x37c] ;  /* 0x0000df00ff017b82 */ /* 0x000fe20000000800 */
[----:B------:R-:W0:Y:S01]  /*0010*/  S2R R6, SR_TID.Y ;  /* 0x0000000000067919 */ /* 0x000e220000002200 */
[----:B------:R-:W1:Y:S06]  /*0020*/  LDCU.64 UR4, c[0x0][0x388] ;  /* 0x00007100ff0477ac */ /* 0x000e6c0008000a00 */
[----:B------:R-:W2:Y:S01]  /*0030*/  LDC.64 R2, c[0x0][0x380] ;  /* 0x0000e000ff027b82 */ /* 0x000ea20000000a00 */
[----:B------:R-:W3:Y:S01]  /*0040*/  S2R R0, SR_TID.X ;  /* 0x0000000000007919 */ /* 0x000ee20000002100 */
[----:B------:R-:W4:Y:S01]  /*0050*/  LDCU UR8, c[0x0][0x390] ;  /* 0x00007200ff0877ac */ /* 0x000f220008000800 */
[----:B------:R-:W5:Y:S01]  /*0060*/  LDCU.64 UR6, c[0x0][0x358] ;  /* 0x00006b00ff0677ac */ /* 0x000f620008000a00 */
[----:B-1----:R-:W-:-:S04]  /*0070*/  IMAD.U32 R5, RZ, RZ, UR5 ;  /* 0x00000005ff057e24 */ /* 0x002fc8000f8e00ff */
[C---:B0-----:R-:W-:Y:S02]  /*0080*/  IMAD R4, R5.reuse, UR4, R6 ;  /* 0x0000000405047c24 */ /* 0x041fe4000f8e0206 */
[----:B---3--:R-:W-:-:S04]  /*0090*/  IMAD R7, R5, UR4, R0 ;  /* 0x0000000405077c24 */ /* 0x008fc8000f8e0200 */
[----:B----4-:R-:W-:-:S04]  /*00a0*/  IMAD R7, R4, UR8, R7 ;  /* 0x0000000804077c24 */ /* 0x010fc8000f8e0207 */
[----:B--2---:R-:W-:-:S05]  /*00b0*/  IMAD.WIDE R2, R7, 0x4, R2 ;  /* 0x0000000407027825 */ /* 0x004fca00078e0202 */
[----:B-----5:R-:W2:Y:S01]  /*00c0*/  LDG.E R9, desc[UR6][R2.64] ;  /* 0x0000000602097981 */ /* 0x020ea2000c1e1900 */
[----:B------:R-:W0:Y:S01]  /*00d0*/  S2UR UR5, SR_CgaCtaId ;  /* 0x00000000000579c3 */ /* 0x000e220000008800 */
[----:B------:R-:W-:Y:S01]  /*00e0*/  IMAD R7, R6, R5, RZ ;  /* 0x0000000506077224 */ /* 0x000fe200078e02ff */
[----:B------:R-:W-:Y:S01]  /*00f0*/  UMOV UR4, 0x400 ;  /* 0x0000040000047882 */ /* 0x000fe20000000000 */
[----:B------:R-:W-:Y:S02]  /*0100*/  ISETP.GE.AND P0, PT, R5, 0x1, PT ;  /* 0x000000010500780c */ /* 0x000fe40003f06270 */
[----:B------:R-:W-:Y:S01]  /*0110*/  IMAD.IADD R4, R7, 0x1, R0 ;  /* 0x0000000107047824 */ /* 0x000fe200078e0200 */
[----:B0-----:R-:W-:-:S06]  /*0120*/  ULEA UR4, UR5, UR4, 0x18 ;  /* 0x0000000405047291 */ /* 0x001fcc000f8ec0ff */
[----:B------:R-:W-:-:S05]  /*0130*/  LEA R4, R4, UR4, 0x2 ;  /* 0x0000000404047c11 */ /* 0x000fca000f8e10ff */
[----:B--2---:R0:W-:Y:S01]  /*0140*/  STS [R4], R9 ;  /* 0x0000000904007388 */ /* 0x0041e20000000800 */
[----:B------:R-:W-:Y:S06]  /*0150*/  BAR.SYNC.DEFER_BLOCKING 0x0 ;  /* 0x0000000000007b1d */ /* 0x000fec0000010000 */
[----:B------:R-:W-:Y:S05]  /*0160*/  @!P0 BRA `(.L_x_23) ;  /* 0x00000004000c8947 */ /* 0x000fea0003800000 */
[C---:B------:R-:W-:Y:S01]  /*0170*/  ISETP.GE.U32.AND P1, PT, R5.reuse, 0x4, PT ;  /* 0x000000040500780c */ /* 0x040fe20003f26070 */
[----:B------:R-:W-:Y:S01]  /*0180*/  IMAD.MOV.U32 R8, RZ, RZ, RZ ;  /* 0x000000ffff087224 */ /* 0x000fe200078e00ff */
[----:B------:R-:W-:-:S04]  /*0190*/  LOP3.LUT R6, R5, 0x3, RZ, 0xc0, !PT ;  /* 0x0000000305067812 */ /* 0x000fc800078ec0ff */
[----:B------:R-:W-:-:S07]  /*01a0*/  ISETP.NE.AND P0, PT, R6, RZ, PT ;  /* 0x000000ff0600720c */ /* 0x000fce0003f05270 */
[----:B------:R-:W-:Y:S06]  /*01b0*/  @!P1 BRA `(.L_x_24) ;  /* 0x0000000000ac9947 */ /* 0x000fec0003800000 */
[----:B0-----:R-:W0:Y:S01]  /*01c0*/  LDC R9, c[0x0][0x38c] ;  /* 0x0000e300ff097b82 */ /* 0x001e220000000800 */
[----:B------:R-:W-:Y:S02]  /*01d0*/  LOP3.LUT R8, R5, 0x7ffffffc, RZ, 0xc0, !PT ;  /* 0x7ffffffc05087812 */ /* 0x000fe400078ec0ff */
[----:B------:R-:W-:Y:S02]  /*01e0*/  LEA R11, R7, UR4, 0x2 ;  /* 0x00000004070b7c11 */ /* 0x000fe4000f8e10ff */
[----:B------:R-:W-:Y:S01]  /*01f0*/  LEA R10, R0, UR4, 0x2 ;  /* 0x00000004000a7c11 */ /* 0x000fe2000f8e10ff */
[----:B------:R-:W-:Y:S01]  /*0200*/  IMAD.MOV R12, RZ, RZ, -R8 ;  /* 0x000000ffff0c7224 */ /* 0x000fe200078e0a08 */
[----:B------:R-:W-:-:S07]  /*0210*/  IADD3 R11, PT, PT, R11, 0x8, RZ ;  /* 0x000000080b0b7810 */ /* 0x000fce0007ffe0ff */
.L_x_25:
[----:B------:R-:W-:Y:S01]  /*0220*/  LDS R13, [R11+-0x8] ;  /* 0xfffff8000b0d7984 */ /* 0x000fe20000000800 */
[----:B------:R-:W-:-:S03]  /*0230*/  IADD3 R12, PT, PT, R12, 0x4, RZ ;  /* 0x000000040c0c7810 */ /* 0x000fc60007ffe0ff */
[----:B------:R-:W1:Y:S04]  /*0240*/  LDS R14, [R10] ;  /* 0x000000000a0e7984 */ /* 0x000e680000000800 */
[----:B------:R-:W2:Y:S01]  /*0250*/  LDS R5, [R4] ;  /* 0x0000000004057984 */ /* 0x000ea20000000800 */
[----:B-1----:R-:W-:-:S05]  /*0260*/  IMAD.IADD R18, R13, 0x1, R14 ;  /* 0x000000010d127824 */ /* 0x002fca00078e020e */
[----:B--2---:R-:W-:Y:S02]  /*0270*/  ISETP.GT.AND P1, PT, R5, R18, PT ;  /* 0x000000120500720c */ /* 0x004fe40003f24270 */
[----:B0-----:R-:W-:-:S04]  /*0280*/  MOV R5, R9 ;  /* 0x0000000900057202 */ /* 0x001fc80000000f00 */
[C---:B------:R-:W-:Y:S01]  /*0290*/  LEA R16, R5.reuse, R10, 0x3 ;  /* 0x0000000a05107211 */ /* 0x040fe200078e18ff */
[----:B------:R-:W-:-:S06]  /*02a0*/  IMAD R15, R5, 0x4, R10 ;  /* 0x00000004050f7824 */ /* 0x000fcc00078e020a */
[----:B------:R-:W-:Y:S01]  /*02b0*/  @P1 STS [R4], R18 ;  /* 0x0000001204001388 */ /* 0x000fe20000000800 */
[----:B------:R-:W-:Y:S06]  /*02c0*/  BAR.SYNC.DEFER_BLOCKING 0x0 ;  /* 0x0000000000007b1d */ /* 0x000fec0000010000 */
[----:B------:R-:W-:Y:S04]  /*02d0*/  LDS R15, [R15] ;  /* 0x000000000f0f7984 */ /* 0x000fe80000000800 */
[----:B------:R-:W0:Y:S04]  /*02e0*/  LDS R14, [R11+-0x4] ;  /* 0xfffffc000b0e7984 */ /* 0x000e280000000800 */
[----:B------:R-:W1:Y:S01]  /*02f0*/  LDS R13, [R4] ;  /* 0x00000000040d7984 */ /* 0x000e620000000800 */
[----:B0-----:R-:W-:-:S02]  /*0300*/  IMAD.IADD R19, R14, 0x1, R15 ;  /* 0x000000010e137824 */ /* 0x001fc400078e020f */
[C-C-:B------:R-:W-:Y:S02]  /*0310*/  IMAD R15, R5.reuse, 0xc, R10.reuse ;  /* 0x0000000c050f7824 */ /* 0x140fe400078e020a */
[----:B------:R-:W-:Y:S01]  /*0320*/  IMAD R10, R5, 0x10, R10 ;  /* 0x00000010050a7824 */ /* 0x000fe200078e020a */
[----:B-1----:R-:W-:-:S13]  /*0330*/  ISETP.GT.AND P1, PT, R13, R19, PT ;  /* 0x000000130d00720c */ /* 0x002fda0003f24270 */
[----:B------:R-:W-:Y:S01]  /*0340*/  @P1 STS [R4], R19 ;  /* 0x0000001304001388 */ /* 0x000fe20000000800 */
[----:B------:R-:W-:Y:S06]  /*0350*/  BAR.SYNC.DEFER_BLOCKING 0x0 ;  /* 0x0000000000007b1d */ /* 0x000fec0000010000 */
[----:B------:R-:W-:Y:S04]  /*0360*/  LDS R17, [R16] ;  /* 0x0000000010117984 */ /* 0x000fe80000000800 */
[----:B------:R-:W0:Y:S04]  /*0370*/  LDS R14, [R11] ;  /* 0x000000000b0e7984 */ /* 0x000e280000000800 */
[----:B------:R-:W1:Y:S01]  /*0380*/  LDS R13, [R4] ;  /* 0x00000000040d7984 */ /* 0x000e620000000800 */
[----:B0-----:R-:W-:-:S05]  /*0390*/  IMAD.IADD R17, R14, 0x1, R17 ;  /* 0x000000010e117824 */ /* 0x001fca00078e0211 */
[----:B-1----:R-:W-:-:S13]  /*03a0*/  ISETP.GT.AND P1, PT, R13, R17, PT ;  /* 0x000000110d00720c */ /* 0x002fda0003f24270 */
[----:B------:R-:W-:Y:S01]  /*03b0*/  @P1 STS [R4], R17 ;  /* 0x0000001104001388 */ /* 0x000fe20000000800 */
[----:B------:R-:W-:Y:S06]  /*03c0*/  BAR.SYNC.DEFER_BLOCKING 0x0 ;  /* 0x0000000000007b1d */ /* 0x000fec0000010000 */
[----:B------:R-:W-:Y:S04]  /*03d0*/  LDS R15, [R15] ;  /* 0x000000000f0f7984 */ /* 0x000fe80000000800 */
[----:B------:R0:W1:Y:S04]  /*03e0*/  LDS R14, [R11+0x4] ;  /* 0x000004000b0e7984 */ /* 0x0000680000000800 */
[----:B------:R-:W2:Y:S01]  /*03f0*/  LDS R13, [R4] ;  /* 0x00000000040d7984 */ /* 0x000ea20000000800 */
[----:B0-----:R-:W-:-:S02]  /*0400*/  VIADD R11, R11, 0x10 ;  /* 0x000000100b0b7836 */ /* 0x001fc40000000000 */
[----:B-1----:R-:W-:-:S05]  /*0410*/  IMAD.IADD R14, R14, 0x1, R15 ;  /* 0x000000010e0e7824 */ /* 0x002fca00078e020f */
[----:B--2---:R-:W-:-:S13]  /*0420*/  ISETP.GT.AND P1, PT, R13, R14, PT ;  /* 0x0000000e0d00720c */ /* 0x004fda0003f24270 */
[----:B------:R1:W-:Y:S01]  /*0430*/  @P1 STS [R4], R14 ;  /* 0x0000000e04001388 */ /* 0x0003e20000000800 */
[----:B------:R-:W-:Y:S01]  /*0440*/  BAR.SYNC.DEFER_BLOCKING 0x0 ;  /* 0x0000000000007b1d */ /* 0x000fe20000010000 */
[----:B------:R-:W-:-:S13]  /*0450*/  ISETP.NE.AND P1, PT, R12, RZ, PT ;  /* 0x000000ff0c00720c */ /* 0x000fda0003f25270 */
[----:B-1----:R-:W-:Y:S05]  /*0460*/  @P1 BRA `(.L_x_25) ;  /* 0xfffffffc006c1947 */ /* 0x002fea000383ffff */
.L_x_24:
[----:B------:R-:W-:Y:S05]  /*0470*/  @!P0 BRA `(.L_x_23) ;  /* 0x0000000000488947 */ /* 0x000fea0003800000 */
[----:B------:R-:W1:Y:S01]  /*0480*/  LDC R11, c[0x0][0x38c] ;  /* 0x0000e300ff0b7b82 */ /* 0x000e620000000800 */
[----:B------:R-:W-:Y:S01]  /*0490*/  IMAD R0, R8, R5, R0 ;  /* 0x0000000508007224 */ /* 0x000fe200078e0200 */
[----:B------:R-:W-:Y:S01]  /*04a0*/  IADD3 R7, PT, PT, R7, R8, RZ ;  /* 0x0000000807077210 */ /* 0x000fe20007ffe0ff */
[----:B------:R-:W-:-:S03]  /*04b0*/  IMAD.MOV R6, RZ, RZ, -R6 ;  /* 0x000000ffff067224 */ /* 0x000fc600078e0a06 */
[----:B------:R-:W-:Y:S02]  /*04c0*/  LEA R0, R0, UR4, 0x2 ;  /* 0x0000000400007c11 */ /* 0x000fe4000f8e10ff */
[----:B------:R-:W-:-:S07]  /*04d0*/  LEA R7, R7, UR4, 0x2 ;  /* 0x0000000407077c11 */ /* 0x000fce000f8e10ff */
.L_x_26:
[----:B------:R2:W-:Y:S01]  /*04e0*/  LDS R8, [R7] ;  /* 0x0000000007087984 */ /* 0x0005e20000000800 */
[----:B------:R-:W-:-:S03]  /*04f0*/  IADD3 R6, PT, PT, R6, 0x1, RZ ;  /* 0x0000000106067810 */ /* 0x000fc60007ffe0ff */
[----:B0-----:R1:W0:Y:S04]  /*0500*/  LDS R9, [R0] ;  /* 0x0000000000097984 */ /* 0x0012280000000800 */
[----:B------:R-:W3:Y:S01]  /*0510*/  LDS R5, [R4] ;  /* 0x0000000004057984 */ /* 0x000ee20000000800 */
[----:B--2---:R-:W-:Y:S01]  /*0520*/  VIADD R7, R7, 0x4 ;  /* 0x0000000407077836 */ /* 0x004fe20000000000 */
[----:B-1----:R-:W-:Y:S01]  /*0530*/  LEA R0, R11, R0, 0x2 ;  /* 0x000000000b007211 */ /* 0x002fe200078e10ff */
[----:B0-----:R-:W-:-:S05]  /*0540*/  IMAD.IADD R8, R8, 0x1, R9 ;  /* 0x0000000108087824 */ /* 0x001fca00078e0209 */
[----:B---3--:R-:W-:-:S13]  /*0550*/  ISETP.GT.AND P0, PT, R5, R8, PT ;  /* 0x000000080500720c */ /* 0x008fda0003f04270 */
[----:B------:R2:W-:Y:S01]  /*0560*/  @P0 STS [R4], R8 ;  /* 0x0000000804000388 */ /* 0x0005e20000000800 */
[----:B------:R-:W-:Y:S01]  /*0570*/  BAR.SYNC.DEFER_BLOCKING 0x0 ;  /* 0x0000000000007b1d */ /* 0x000fe20000010000 */
[----:B------:R-:W-:-:S13]  /*0580*/  ISETP.NE.AND P0, PT, R6, RZ, PT ;  /* 0x000000ff0600720c */ /* 0x000fda0003f05270 */
[----:B--2---:R-:W-:Y:S05]  /*0590*/  @P0 BRA `(.L_x_26) ;  /* 0xfffffffc00d00947 */ /* 0x004fea000383ffff */
.L_x_23:
[----:B------:R-:W1:Y:S04]  /*05a0*/  LDS R5, [R4] ;  /* 0x0000000004057984 */ /* 0x000e680000000800 */
[----:B-1----:R-:W-:Y:S01]  /*05b0*/  STG.E desc[UR6][R2.64], R5 ;  /* 0x0000000502007986 */ /* 0x002fe2000c101906 */
[----:B------:R-:W-:Y:S06]  /*05c0*/  BAR.SYNC.DEFER_BLOCKING 0x0 ;  /* 0x0000000000007b1d */ /* 0x000fec0000010000 */
[----:B------:R-:W-:Y:S05]  /*05d0*/  EXIT ;  /* 0x000000000000794d */ /* 0x000fea0003800000 */
.L_x_27:
        /* <DEDUP_REMOVED lines=10> */
.L_x_30:


//--------------------- .nv.shared._Z7Phase_3Piiii --------------------------
	.section	.nv.shared._Z7Phase_3Piiii,"aw",@nobits
	.sectionflags	@""
	.align	16
	.zero		1024


//--------------------- .nv.shared.reserved.0     --------------------------
	.section	.nv.shared.reserved.0,"aw",@nobits
	.weak		__nv_reservedSMEM_offset_0_alias
	.size		__nv_reservedSMEM_offset_0_alias, 0, 64
	.other		__nv_reservedSMEM_offset_0_alias,@"STO_CUDA_RESERVED_SHARED STV_DEFAULT"
__nv_reservedSMEM_offset_0_alias:
	.zero		0
	.zero		64


//--------------------- .nv.shared._Z7Phase_2Piiii --------------------------
	.section	.nv.shared._Z7Phase_2Piiii,"aw",@nobits
	.sectionflags	@""
	.align	16
	.zero		1024


//--------------------- .nv.shared._Z7Phase_1Piiii --------------------------
	.section	.nv.shared._Z7Phase_1Piiii,"aw",@nobits
	.sectionflags	@""
	.align	16
	.zero		1024


//--------------------- .nv.constant0._Z7Phase_3Piiii --------------------------
	.section	.nv.constant0._Z7Phase_3Piiii,"a",@progbits
	.sectionflags	@""
	.align	4
.nv.constant0._Z7Phase_3Piiii:
	.zero		916


//--------------------- .nv.constant0._Z7Phase_2Piiii --------------------------
	.section	.nv.constant0._Z7Phase_2Piiii,"a",@progbits
	.sectionflags	@""
	.align	4
.nv.constant0._Z7Phase_2Piiii:
	.zero		916


//--------------------- .nv.constant0._Z7Phase_1Piiii --------------------------
	.section	.nv.constant0._Z7Phase_1Piiii,"a",@progbits
	.sectionflags	@""
	.align	4
.nv.constant0._Z7Phase_1Piiii:
	.zero		916


//--------------------- SYMBOLS --------------------------

	.type		.nv.reservedSmem.offset0,@object
	.size		.nv.reservedSmem.offset0,0x4
	.type		.nv.reservedSmem.cap,@object
	.size		.nv.reservedSmem.cap,0x4
